	.target	sm_90a

	.elftype	@"ET_EXEC"


//--------------------- .note.nv.tkinfo           --------------------------
	.section	.note.nv.tkinfo,"",@"SHT_NOTE"
	.sectionflags	@"SHF_NOTE_NV_TKINFO"
	.tkinfo
        /*0018*/ 	.word	0x00000002
        /*0030*/ 	.string	""
        /*0030*/ 	.string	"ptxas"
        /*0030*/ 	.string	"Cuda compilation tools, release 13.0, V13.0.88"
        /*0030*/ 	.string	"Build cuda_13.0.r13.0/compiler.36424714_0"
        /*0030*/ 	.string	"-arch sm_90a -m 64 "



//--------------------- .note.nv.cuinfo           --------------------------
	.section	.note.nv.cuinfo,"",@"SHT_NOTE"
	.sectionflags	@"SHF_NOTE_NV_CUINFO"
        /*0018*/ 	.short	0x0002
        /*001a*/ 	.short	0x005a
        /*001c*/ 	.short	0x0082
	.zero		2


//--------------------- .nv.info                  --------------------------
	.section	.nv.info,"",@"SHT_CUDA_INFO"
	.align	4


	//----- nvinfo : EIATTR_REGCOUNT
	.align		4
        /*0000*/ 	.byte	0x04, 0x2f
        /*0002*/ 	.short	(.L_15 - .L_14)
	.align		4
.L_14:
        /*0004*/ 	.word	index@(_ZN7cutlass13device_kernelINS_4gemm6kernel13GemmUniversalIN4cute5tupleIJiiiiEEENS1_10collective13CollectiveMmaINS1_34MainloopSm90TmaGmmaWarpSpecializedILi3ENS5_IJNS4_1CILi4EEENSA_ILi2EEENSA_ILi1EEEEEENS1_32KernelTmaWarpSpecializedPingpongEEENS5_IJNSA_ILi64EEESH_NSA_ILi128EEEEEENS_10tfloat32_tENS5_IJlSD_lEEESK_SL_NS4_8TiledMMAINS4_8MMA_AtomIJNS4_4SM904GMMA29MMA_64x64x8_F32TF32TF32_SS_TNILNSP_7ScaleInE1ELSR_1EEEEEENS4_6LayoutINS5_IJSD_SD_SD_EEENS5_IJNSA_ILi0EEESW_SW_EEEEENS5_IJNS4_10UnderscoreESZ_SZ_EEEEENS4_23SM90_TMA_LOAD_MULTICASTENS4_14ComposedLayoutINS4_7SwizzleILi3ELi4ELi3EEENS4_18smem_ptr_flag_bitsILi32EEENSU_INS5_IJNSA_ILi8EEENSA_ILi32EEEEEENS5_IJS19_SD_EEEEEEEvNS4_8identityES12_S1D_vS1E_EENS_8epilogue10collective6detail29Sm90TmaWarpSpecializedAdapterINS1H_15DefaultEpilogueISK_SL_SL_NS1G_6thread17LinearCombinationISK_Li1EffLNS1L_9ScaleType4KindE0ELNS_15FloatRoundStyleE2ESK_EENS1_15EpilogueDefaultEEEEEvvEEEEvNT_6ParamsE)
        /*0008*/ 	.word	0x000000a8


	//----- nvinfo : EIATTR_FRAME_SIZE
	.align		4
.L_15:
        /*000c*/ 	.byte	0x04, 0x11
        /*000e*/ 	.short	(.L_17 - .L_16)
	.align		4
.L_16:
        /*0010*/ 	.word	index@(_ZN7cutlass13device_kernelINS_4gemm6kernel13GemmUniversalIN4cute5tupleIJiiiiEEENS1_10collective13CollectiveMmaINS1_34MainloopSm90TmaGmmaWarpSpecializedILi3ENS5_IJNS4_1CILi4EEENSA_ILi2EEENSA_ILi1EEEEEENS1_32KernelTmaWarpSpecializedPingpongEEENS5_IJNSA_ILi64EEESH_NSA_ILi128EEEEEENS_10tfloat32_tENS5_IJlSD_lEEESK_SL_NS4_8TiledMMAINS4_8MMA_AtomIJNS4_4SM904GMMA29MMA_64x64x8_F32TF32TF32_SS_TNILNSP_7ScaleInE1ELSR_1EEEEEENS4_6LayoutINS5_IJSD_SD_SD_EEENS5_IJNSA_ILi0EEESW_SW_EEEEENS5_IJNS4_10UnderscoreESZ_SZ_EEEEENS4_23SM90_TMA_LOAD_MULTICASTENS4_14ComposedLayoutINS4_7SwizzleILi3ELi4ELi3EEENS4_18smem_ptr_flag_bitsILi32EEENSU_INS5_IJNSA_ILi8EEENSA_ILi32EEEEEENS5_IJS19_SD_EEEEEEEvNS4_8identityES12_S1D_vS1E_EENS_8epilogue10collective6detail29Sm90TmaWarpSpecializedAdapterINS1H_15DefaultEpilogueISK_SL_SL_NS1G_6thread17LinearCombinationISK_Li1EffLNS1L_9ScaleType4KindE0ELNS_15FloatRoundStyleE2ESK_EENS1_15EpilogueDefaultEEEEEvvEEEEvNT_6ParamsE)
        /*0014*/ 	.word	0x00000008


	//----- nvinfo : EIATTR_MIN_STACK_SIZE
	.align		4
.L_17:
        /*0018*/ 	.byte	0x04, 0x12
        /*001a*/ 	.short	(.L_19 - .L_18)
	.align		4
.L_18:
        /*001c*/ 	.word	index@(_ZN7cutlass13device_kernelINS_4gemm6kernel13GemmUniversalIN4cute5tupleIJiiiiEEENS1_10collective13CollectiveMmaINS1_34MainloopSm90TmaGmmaWarpSpecializedILi3ENS5_IJNS4_1CILi4EEENSA_ILi2EEENSA_ILi1EEEEEENS1_32KernelTmaWarpSpecializedPingpongEEENS5_IJNSA_ILi64EEESH_NSA_ILi128EEEEEENS_10tfloat32_tENS5_IJlSD_lEEESK_SL_NS4_8TiledMMAINS4_8MMA_AtomIJNS4_4SM904GMMA29MMA_64x64x8_F32TF32TF32_SS_TNILNSP_7ScaleInE1ELSR_1EEEEEENS4_6LayoutINS5_IJSD_SD_SD_EEENS5_IJNSA_ILi0EEESW_SW_EEEEENS5_IJNS4_10UnderscoreESZ_SZ_EEEEENS4_23SM90_TMA_LOAD_MULTICASTENS4_14ComposedLayoutINS4_7SwizzleILi3ELi4ELi3EEENS4_18smem_ptr_flag_bitsILi32EEENSU_INS5_IJNSA_ILi8EEENSA_ILi32EEEEEENS5_IJS19_SD_EEEEEEEvNS4_8identityES12_S1D_vS1E_EENS_8epilogue10collective6detail29Sm90TmaWarpSpecializedAdapterINS1H_15DefaultEpilogueISK_SL_SL_NS1G_6thread17LinearCombinationISK_Li1EffLNS1L_9ScaleType4KindE0ELNS_15FloatRoundStyleE2ESK_EENS1_15EpilogueDefaultEEEEEvvEEEEvNT_6ParamsE)
        /*0020*/ 	.word	0x00000008
.L_19:


//--------------------- .nv.compat                --------------------------
	.section	.nv.compat,"",@"SHT_CUDA_COMPAT_INFO"
	.align	4
        /*0000*/ 	.byte	0x02, 0x09, 0x01, 0x00, 0x02, 0x02, 0x04, 0x00, 0x02, 0x05, 0x05, 0x00, 0x03, 0x07, 0x01, 0x01
        /*0010*/ 	.byte	0x02, 0x03, 0x01, 0x00, 0x02, 0x06, 0x01, 0x00, 0x04, 0x0b, 0x08, 0x00, 0x00, 0x00, 0x00, 0x00
        /*0020*/ 	.byte	0x00, 0x00, 0x00, 0x00


//--------------------- .nv.info._ZN7cutlass13device_kernelINS_4gemm6kernel13GemmUniversalIN4cute5tupleIJiiiiEEENS1_10collective13CollectiveMmaINS1_34MainloopSm90TmaGmmaWarpSpecializedILi3ENS5_IJNS4_1CILi4EEENSA_ILi2EEENSA_ILi1EEEEEENS1_32KernelTmaWarpSpecializedPingpongEEENS5_IJNSA_ILi64EEESH_NSA_ILi128EEEEEENS_10tfloat32_tENS5_IJlSD_lEEESK_SL_NS4_8TiledMMAINS4_8MMA_AtomIJNS4_4SM904GMMA29MMA_64x64x8_F32TF32TF32_SS_TNILNSP_7ScaleInE1ELSR_1EEEEEENS4_6LayoutINS5_IJSD_SD_SD_EEENS5_IJNSA_ILi0EEESW_SW_EEEEENS5_IJNS4_10UnderscoreESZ_SZ_EEEEENS4_23SM90_TMA_LOAD_MULTICASTENS4_14ComposedLayoutINS4_7SwizzleILi3ELi4ELi3EEENS4_18smem_ptr_flag_bitsILi32EEENSU_INS5_IJNSA_ILi8EEENSA_ILi32EEEEEENS5_IJS19_SD_EEEEEEEvNS4_8identityES12_S1D_vS1E_EENS_8epilogue10collective6detail29Sm90TmaWarpSpecializedAdapterINS1H_15DefaultEpilogueISK_SL_SL_NS1G_6thread17LinearCombinationISK_Li1EffLNS1L_9ScaleType4KindE0ELNS_15FloatRoundStyleE2ESK_EENS1_15EpilogueDefaultEEEEEvvEEEEvNT_6ParamsE --------------------------
	.section	.nv.info._ZN7cutlass13device_kernelINS_4gemm6kernel13GemmUniversalIN4cute5tupleIJiiiiEEENS1_10collective13CollectiveMmaINS1_34MainloopSm90TmaGmmaWarpSpecializedILi3ENS5_IJNS4_1CILi4EEENSA_ILi2EEENSA_ILi1EEEEEENS1_32KernelTmaWarpSpecializedPingpongEEENS5_IJNSA_ILi64EEESH_NSA_ILi128EEEEEENS_10tfloat32_tENS5_IJlSD_lEEESK_SL_NS4_8TiledMMAINS4_8MMA_AtomIJNS4_4SM904GMMA29MMA_64x64x8_F32TF32TF32_SS_TNILNSP_7ScaleInE1ELSR_1EEEEEENS4_6LayoutINS5_IJSD_SD_SD_EEENS5_IJNSA_ILi0EEESW_SW_EEEEENS5_IJNS4_10UnderscoreESZ_SZ_EEEEENS4_23SM90_TMA_LOAD_MULTICASTENS4_14ComposedLayoutINS4_7SwizzleILi3ELi4ELi3EEENS4_18smem_ptr_flag_bitsILi32EEENSU_INS5_IJNSA_ILi8EEENSA_ILi32EEEEEENS5_IJS19_SD_EEEEEEEvNS4_8identityES12_S1D_vS1E_EENS_8epilogue10collective6detail29Sm90TmaWarpSpecializedAdapterINS1H_15DefaultEpilogueISK_SL_SL_NS1G_6thread17LinearCombinationISK_Li1EffLNS1L_9ScaleType4KindE0ELNS_15FloatRoundStyleE2ESK_EENS1_15EpilogueDefaultEEEEEvvEEEEvNT_6ParamsE,"",@"SHT_CUDA_INFO"
	.sectionflags	@""
	.align	4


	//----- nvinfo : EIATTR_CUDA_API_VERSION
	.align		4
        /*0000*/ 	.byte	0x04, 0x37
        /*0002*/ 	.short	(.L_21 - .L_20)
.L_20:
        /*0004*/ 	.word	0x00000082


	//----- nvinfo : EIATTR_KPARAM_INFO
	.align		4
.L_21:
        /*0008*/ 	.byte	0x04, 0x17
        /*000a*/ 	.short	(.L_23 - .L_22)
.L_22:
        /*000c*/ 	.word	0x00000000
        /*0010*/ 	.short	0x0000
        /*0012*/ 	.short	0x0070
        /*0014*/ 	.byte	0x00, 0xf0, 0x01, 0x10


	//----- nvinfo : EIATTR_SPARSE_MMA_MASK
	.align		4
.L_23:
        /*0018*/ 	.byte	0x03, 0x50
        /*001a*/ 	.short	0x0000


	//----- nvinfo : EIATTR_MAXREG_COUNT
	.align		4
        /*001c*/ 	.byte	0x03, 0x1b
        /*001e*/ 	.short	0x00a8


	//----- nvinfo : EIATTR_NUM_BARRIERS
	.align		4
        /*0020*/ 	.byte	0x02, 0x4c
        /*0022*/ 	.byte	0x01
	.zero		1


	//----- nvinfo : EIATTR_EXTERNS
	.align		4
        /*0024*/ 	.byte	0x04, 0x0f
        /*0026*/ 	.short	(.L_25 - .L_24)


	//   ....[0]....
	.align		4
.L_24:
        /*0028*/ 	.word	index@(__assertfail)


	//----- nvinfo : EIATTR_ANNOTATIONS
	.align		4
.L_25:
        /*002c*/ 	.byte	0x04, 0x55
        /*002e*/ 	.short	(.L_27 - .L_26)


	//   ....[0]....
.L_26:
        /*0030*/ 	.word	0x00000001
        /*0034*/ 	.byte	0xb0, 0x0d, 0x00, 0x00, 0x01, 0x00, 0x00, 0x00, 0x60, 0x14, 0x00, 0x00, 0x01, 0x00, 0x00, 0x00
        /*0044*/ 	.byte	0xd0, 0x4f, 0x00, 0x00, 0x01, 0x00, 0x00, 0x00, 0x60, 0x5f, 0x00, 0x00


	//----- nvinfo : EIATTR_MERCURY_ISA_VERSION
	.align		4
.L_27:
        /*0050*/ 	.byte	0x03, 0x5f
        /*0052*/ 	.short	0x0101


	//----- nvinfo : EIATTR_INT_WARP_WIDE_INSTR_OFFSETS
	.align		4
        /*0054*/ 	.byte	0x04, 0x31
        /*0056*/ 	.short	(.L_29 - .L_28)


	//   ....[0]....
.L_28:
        /*0058*/ 	.word	0x000004e0


	//   ....[1]....
        /*005c*/ 	.word	0x00000580


	//   ....[2]....
        /*0060*/ 	.word	0x000005a0


	//   ....[3]....
        /*0064*/ 	.word	0x000005b0


	//   ....[4]....
        /*0068*/ 	.word	0x00000600


	//   ....[5]....
        /*006c*/ 	.word	0x00000620


	//   ....[6]....
        /*0070*/ 	.word	0x00000770


	//   ....[7]....
        /*0074*/ 	.word	0x000007b0


	//   ....[8]....
        /*0078*/ 	.word	0x00002ba0


	//----- nvinfo : EIATTR_COOP_GROUP_MASK_REGIDS
	.align		4
.L_29:
        /*007c*/ 	.byte	0x04, 0x29
        /*007e*/ 	.short	(.L_31 - .L_30)


	//   ....[0]....
.L_30:
        /*0080*/ 	.word	0xffffffff


	//   ....[1]....
        /*0084*/ 	.word	0xffffffff


	//   ....[2]....
        /*0088*/ 	.word	0xffffffff


	//   ....[3]....
        /*008c*/ 	.word	0xffffffff


	//   ....[4]....
        /*0090*/ 	.word	0xffffffff


	//   ....[5]....
        /*0094*/ 	.word	0xffffffff


	//   ....[6]....
        /*0098*/ 	.word	0xffffffff


	//----- nvinfo : EIATTR_COOP_GROUP_INSTR_OFFSETS
	.align		4
.L_31:
        /*009c*/ 	.byte	0x04, 0x28
        /*009e*/ 	.short	(.L_33 - .L_32)


	//   ....[0]....
.L_32:
        /*00a0*/ 	.word	0x00000070


	//   ....[1]....
        /*00a4*/ 	.word	0x00000080


	//   ....[2]....
        /*00a8*/ 	.word	0x00000140


	//   ....[3]....
        /*00ac*/ 	.word	0x000002b0


	//   ....[4]....
        /*00b0*/ 	.word	0x000002f0


	//   ....[5]....
        /*00b4*/ 	.word	0x00000330


	//   ....[6]....
        /*00b8*/ 	.word	0x00000960


	//----- nvinfo : EIATTR_REG_RECONFIG
	.align		4
.L_33:
        /*00bc*/ 	.byte	0x01, 0x54
	.zero		2


	//----- nvinfo : EIATTR_SYSCALL_OFFSETS
	.align		4
        /*00c0*/ 	.byte	0x04, 0x46
        /*00c2*/ 	.short	(.L_35 - .L_34)


	//   ....[0]....
.L_34:
        /*00c4*/ 	.word	0x00001950


	//----- nvinfo : EIATTR_MBARRIER_INSTR_OFFSETS
	.align		4
.L_35:
        /*00c8*/ 	.byte	0x04, 0x39
        /*00ca*/ 	.short	(.L_37 - .L_36)


	//   ....[0]....
.L_36:
        /*00cc*/ 	.word	0x00000240
        /*00d0*/ 	.word	0x000000ff
        /*00d4*/ 	.word	0x00000000
        /*00d8*/ 	.short	0x0100
        /*00da*/ 	.byte	0x08
	.zero		1


	//   ....[1]....
        /*00dc*/ 	.word	0x00000250
        /*00e0*/ 	.word	0x000000ff
        /*00e4*/ 	.word	0x00000018
        /*00e8*/ 	.short	0x0100
        /*00ea*/ 	.byte	0x08
	.zero		1


	//   ....[2]....
        /*00ec*/ 	.word	0x00000260
        /*00f0*/ 	.word	0x000000ff
        /*00f4*/ 	.word	0x00000008
        /*00f8*/ 	.short	0x0100
        /*00fa*/ 	.byte	0x08
	.zero		1


	//   ....[3]....
        /*00fc*/ 	.word	0x00000270
        /*0100*/ 	.word	0x000000ff
        /*0104*/ 	.word	0x00000020
        /*0108*/ 	.short	0x0100
        /*010a*/ 	.byte	0x08
	.zero		1


	//   ....[4]....
        /*010c*/ 	.word	0x00000280
        /*0110*/ 	.word	0x000000ff
        /*0114*/ 	.word	0x00000010
        /*0118*/ 	.short	0x0100
        /*011a*/ 	.byte	0x08
	.zero		1


	//   ....[5]....
        /*011c*/ 	.word	0x00000290
        /*0120*/ 	.word	0x000000ff
        /*0124*/ 	.word	0x00000028
        /*0128*/ 	.short	0x0100
        /*012a*/ 	.byte	0x08
	.zero		1


	//   ....[6]....
        /*012c*/ 	.word	0x000007e0
        /*0130*/ 	.word	0x000000ff
        /*0134*/ 	.word	0x00000060
        /*0138*/ 	.short	0x0100
        /*013a*/ 	.byte	0x08
	.zero		1


	//   ....[7]....
        /*013c*/ 	.word	0x00000880
        /*0140*/ 	.word	0x000000ff
        /*0144*/ 	.word	0x00000068
        /*0148*/ 	.short	0x0100
        /*014a*/ 	.byte	0x08
	.zero		1


	//   ....[8]....
        /*014c*/ 	.word	0x000008e0
        /*0150*/ 	.word	0x000000ff
        /*0154*/ 	.word	0x00000040
        /*0158*/ 	.short	0x0100
        /*015a*/ 	.byte	0x09
	.zero		1


	//   ....[9]....
        /*015c*/ 	.word	0x000008f0
        /*0160*/ 	.word	0x000000ff
        /*0164*/ 	.word	0x00000048
        /*0168*/ 	.short	0x0100
        /*016a*/ 	.byte	0x09
	.zero		1


	//   ....[10]....
        /*016c*/ 	.word	0x00000900
        /*0170*/ 	.word	0x000000ff
        /*0174*/ 	.word	0x00000050
        /*0178*/ 	.short	0x0100
        /*017a*/ 	.byte	0x09
	.zero		1


	//   ....[11]....
        /*017c*/ 	.word	0x00000910
        /*0180*/ 	.word	0x000000ff
        /*0184*/ 	.word	0x00000058
        /*0188*/ 	.short	0x0100
        /*018a*/ 	.byte	0x09
	.zero		1


	//   ....[12]....
        /*018c*/ 	.word	0x00001810
        /*0190*/ 	.word	0x000000ff
        /*0194*/ 	.word	0xfffffff8
        /*0198*/ 	.short	0x010a
        /*019a*/ 	.byte	0x2b
	.zero		1


	//   ....[13]....
        /*019c*/ 	.word	0x000019d0
        /*01a0*/ 	.word	0x00000003
        /*01a4*/ 	.word	0x00000000
        /*01a8*/ 	.short	0x010a
        /*01aa*/ 	.byte	0x3f
	.zero		1


	//   ....[14]....
        /*01ac*/ 	.word	0x00001a10
        /*01b0*/ 	.word	0x00000003
        /*01b4*/ 	.word	0x00000000
        /*01b8*/ 	.short	0x010a
        /*01ba*/ 	.byte	0x3f
	.zero		1


	//   ....[15]....
        /*01bc*/ 	.word	0x00002250
        /*01c0*/ 	.word	0x000000ff
        /*01c4*/ 	.word	0x00000000
        /*01c8*/ 	.short	0x010a
        /*01ca*/ 	.byte	0x05
	.zero		1


	//   ....[16]....
        /*01cc*/ 	.word	0x00002290
        /*01d0*/ 	.word	0x000000ff
        /*01d4*/ 	.word	0x00000000
        /*01d8*/ 	.short	0x010a
        /*01da*/ 	.byte	0x05
	.zero		1


	//   ....[17]....
        /*01dc*/ 	.word	0x00002a30
        /*01e0*/ 	.word	0x00000005
        /*01e4*/ 	.word	0x00000000
        /*01e8*/ 	.short	0x0101
        /*01ea*/ 	.byte	0x3f
	.zero		1


	//   ....[18]....
        /*01ec*/ 	.word	0x00002b40
        /*01f0*/ 	.word	0x00000003
        /*01f4*/ 	.word	0x00000000
        /*01f8*/ 	.short	0x0101
        /*01fa*/ 	.byte	0x29
	.zero		1


	//   ....[19]....
        /*01fc*/ 	.word	0x00002c40
        /*0200*/ 	.word	0x00000003
        /*0204*/ 	.word	0x00000000
        /*0208*/ 	.short	0x0101
        /*020a*/ 	.byte	0x3f
	.zero		1


	//   ....[20]....
        /*020c*/ 	.word	0x00002cc0
        /*0210*/ 	.word	0x000000ff
        /*0214*/ 	.word	0x00000008
        /*0218*/ 	.short	0x010a
        /*021a*/ 	.byte	0x2b
	.zero		1


	//   ....[21]....
        /*021c*/ 	.word	0x00005010
        /*0220*/ 	.word	0x00000000
        /*0224*/ 	.word	0x00000000
        /*0228*/ 	.short	0x0101
        /*022a*/ 	.byte	0x29
	.zero		1


	//   ....[22]....
        /*022c*/ 	.word	0x00005a60
        /*0230*/ 	.word	0x0000000b
        /*0234*/ 	.word	0x00000018
        /*0238*/ 	.short	0x010a
        /*023a*/ 	.byte	0x3f
	.zero		1


	//   ....[23]....
        /*023c*/ 	.word	0x00006090
        /*0240*/ 	.word	0x00000006
        /*0244*/ 	.word	0x00000068
        /*0248*/ 	.short	0x0101
        /*024a*/ 	.byte	0x3f
	.zero		1


	//   ....[24]....
        /*024c*/ 	.word	0x000067b0
        /*0250*/ 	.word	0x00000007
        /*0254*/ 	.word	0x00000000
        /*0258*/ 	.short	0x010a
        /*025a*/ 	.byte	0x3f
	.zero		1


	//   ....[25]....
        /*025c*/ 	.word	0x00006830
        /*0260*/ 	.word	0x00000004
        /*0264*/ 	.word	0x00000000
        /*0268*/ 	.short	0x010a
        /*026a*/ 	.byte	0x3f
	.zero		1


	//   ....[26]....
        /*026c*/ 	.word	0x000068c0
        /*0270*/ 	.word	0x00000005
        /*0274*/ 	.word	0x00000000
        /*0278*/ 	.short	0x010a
        /*027a*/ 	.byte	0x3f
	.zero		1


	//   ....[27]....
        /*027c*/ 	.word	0x00006930
        /*0280*/ 	.word	0x00000003
        /*0284*/ 	.word	0xfffffff8
        /*0288*/ 	.short	0x010a
        /*028a*/ 	.byte	0x3f
	.zero		1


	//   ....[28]....
        /*028c*/ 	.word	0x00006980
        /*0290*/ 	.word	0x00000003
        /*0294*/ 	.word	0x00000000
        /*0298*/ 	.short	0x010a
        /*029a*/ 	.byte	0x3f
	.zero		1


	//   ....[29]....
        /*029c*/ 	.word	0x000069e0
        /*02a0*/ 	.word	0x00000005
        /*02a4*/ 	.word	0x00000000
        /*02a8*/ 	.short	0x010a
        /*02aa*/ 	.byte	0x3f
	.zero		1


	//   ....[30]....
        /*02ac*/ 	.word	0x00006a40
        /*02b0*/ 	.word	0x00000003
        /*02b4*/ 	.word	0x00000008
        /*02b8*/ 	.short	0x010a
        /*02ba*/ 	.byte	0x3f
	.zero		1


	//   ....[31]....
        /*02bc*/ 	.word	0x00006b10
        /*02c0*/ 	.word	0x0000000b
        /*02c4*/ 	.word	0x00000018
        /*02c8*/ 	.short	0x010a
        /*02ca*/ 	.byte	0x3f
	.zero		1


	//   ....[32]....
        /*02cc*/ 	.word	0x00006be0
        /*02d0*/ 	.word	0x00000007
        /*02d4*/ 	.word	0x00000000
        /*02d8*/ 	.short	0x010a
        /*02da*/ 	.byte	0x3f
	.zero		1


	//   ....[33]....
        /*02dc*/ 	.word	0x00006c30
        /*02e0*/ 	.word	0x00000004
        /*02e4*/ 	.word	0x00000000
        /*02e8*/ 	.short	0x010a
        /*02ea*/ 	.byte	0x3f
	.zero		1


	//----- nvinfo : EIATTR_NUM_MBARRIERS
	.align		4
.L_37:
        /*02ec*/ 	.byte	0x03, 0x38
        /*02ee*/ 	.short	0x000c


	//----- nvinfo : EIATTR_EXIT_INSTR_OFFSETS
	.align		4
        /*02f0*/ 	.byte	0x04, 0x1c
        /*02f2*/ 	.short	(.L_39 - .L_38)


	//   ....[0]....
.L_38:
        /*02f4*/ 	.word	0x000013f0


	//   ....[1]....
        /*02f8*/ 	.word	0x00001450


	//   ....[2]....
        /*02fc*/ 	.word	0x00005630


	//   ....[3]....
        /*0300*/ 	.word	0x00005660


	//   ....[4]....
        /*0304*/ 	.word	0x00006910


	//----- nvinfo : EIATTR_MAX_THREADS
	.align		4
.L_39:
        /*0308*/ 	.byte	0x04, 0x05
        /*030a*/ 	.short	(.L_41 - .L_40)
.L_40:
        /*030c*/ 	.word	0x00000180
        /*0310*/ 	.word	0x00000001
        /*0314*/ 	.word	0x00000001


	//----- nvinfo : EIATTR_CRS_STACK_SIZE
	.align		4
.L_41:
        /*0318*/ 	.byte	0x04, 0x1e
        /*031a*/ 	.short	(.L_43 - .L_42)
.L_42:
        /*031c*/ 	.word	0x00000000


	//----- nvinfo : EIATTR_CBANK_PARAM_SIZE
	.align		4
.L_43:
        /*0320*/ 	.byte	0x03, 0x19
        /*0322*/ 	.short	0x0470


	//----- nvinfo : EIATTR_PARAM_CBANK
	.align		4
        /*0324*/ 	.byte	0x04, 0x0a
        /*0326*/ 	.short	(.L_45 - .L_44)
	.align		4
.L_44:
        /*0328*/ 	.word	index@(.nv.constant0._ZN7cutlass13device_kernelINS_4gemm6kernel13GemmUniversalIN4cute5tupleIJiiiiEEENS1_10collective13CollectiveMmaINS1_34MainloopSm90TmaGmmaWarpSpecializedILi3ENS5_IJNS4_1CILi4EEENSA_ILi2EEENSA_ILi1EEEEEENS1_32KernelTmaWarpSpecializedPingpongEEENS5_IJNSA_ILi64EEESH_NSA_ILi128EEEEEENS_10tfloat32_tENS5_IJlSD_lEEESK_SL_NS4_8TiledMMAINS4_8MMA_AtomIJNS4_4SM904GMMA29MMA_64x64x8_F32TF32TF32_SS_TNILNSP_7ScaleInE1ELSR_1EEEEEENS4_6LayoutINS5_IJSD_SD_SD_EEENS5_IJNSA_ILi0EEESW_SW_EEEEENS5_IJNS4_10UnderscoreESZ_SZ_EEEEENS4_23SM90_TMA_LOAD_MULTICASTENS4_14ComposedLayoutINS4_7SwizzleILi3ELi4ELi3EEENS4_18smem_ptr_flag_bitsILi32EEENSU_INS5_IJNSA_ILi8EEENSA_ILi32EEEEEENS5_IJS19_SD_EEEEEEEvNS4_8identityES12_S1D_vS1E_EENS_8epilogue10collective6detail29Sm90TmaWarpSpecializedAdapterINS1H_15DefaultEpilogueISK_SL_SL_NS1G_6thread17LinearCombinationISK_Li1EffLNS1L_9ScaleType4KindE0ELNS_15FloatRoundStyleE2ESK_EENS1_15EpilogueDefaultEEEEEvvEEEEvNT_6ParamsE)
        /*032c*/ 	.short	0x0210
        /*032e*/ 	.short	0x0470


	//----- nvinfo : EIATTR_SW_WAR
	.align		4
.L_45:
        /*0330*/ 	.byte	0x04, 0x36
        /*0332*/ 	.short	(.L_47 - .L_46)
.L_46:
        /*0334*/ 	.word	0x00000008
.L_47:


//--------------------- .nv.callgraph             --------------------------
	.section	.nv.callgraph,"",@"SHT_CUDA_CALLGRAPH"
	.align	4
	.sectionentsize	8
	.align		4
        /*0000*/ 	.word	0x00000000
	.align		4
        /*0004*/ 	.word	0xffffffff
	.align		4
        /*0008*/ 	.word	index@(_ZN7cutlass13device_kernelINS_4gemm6kernel13GemmUniversalIN4cute5tupleIJiiiiEEENS1_10collective13CollectiveMmaINS1_34MainloopSm90TmaGmmaWarpSpecializedILi3ENS5_IJNS4_1CILi4EEENSA_ILi2EEENSA_ILi1EEEEEENS1_32KernelTmaWarpSpecializedPingpongEEENS5_IJNSA_ILi64EEESH_NSA_ILi128EEEEEENS_10tfloat32_tENS5_IJlSD_lEEESK_SL_NS4_8TiledMMAINS4_8MMA_AtomIJNS4_4SM904GMMA29MMA_64x64x8_F32TF32TF32_SS_TNILNSP_7ScaleInE1ELSR_1EEEEEENS4_6LayoutINS5_IJSD_SD_SD_EEENS5_IJNSA_ILi0EEESW_SW_EEEEENS5_IJNS4_10UnderscoreESZ_SZ_EEEEENS4_23SM90_TMA_LOAD_MULTICASTENS4_14ComposedLayoutINS4_7SwizzleILi3ELi4ELi3EEENS4_18smem_ptr_flag_bitsILi32EEENSU_INS5_IJNSA_ILi8EEENSA_ILi32EEEEEENS5_IJS19_SD_EEEEEEEvNS4_8identityES12_S1D_vS1E_EENS_8epilogue10collective6detail29Sm90TmaWarpSpecializedAdapterINS1H_15DefaultEpilogueISK_SL_SL_NS1G_6thread17LinearCombinationISK_Li1EffLNS1L_9ScaleType4KindE0ELNS_15FloatRoundStyleE2ESK_EENS1_15EpilogueDefaultEEEEEvvEEEEvNT_6ParamsE)
	.align		4
        /*000c*/ 	.word	index@(__assertfail)
	.align		4
        /*0010*/ 	.word	0x00000000
	.align		4
        /*0014*/ 	.word	0xfffffffe
	.align		4
        /*0018*/ 	.word	0x00000000
	.align		4
        /*001c*/ 	.word	0xfffffffd
	.align		4
        /*0020*/ 	.word	0x00000000
	.align		4
        /*0024*/ 	.word	0xfffffffc


//--------------------- .nv.constant4             --------------------------
	.section	.nv.constant4,"a",@progbits
	.align	8
	.align		8
.nv.constant4:
        /*0000*/ 	.dword	__assertfail
	.align		8
        /*0008*/ 	.dword	__unnamed_1
	.align		8
        /*0010*/ 	.dword	_ZN40_INTERNAL_bcbc0c7e_4_k_cu_ddf65f30_256624cuda3std3__45__cpo5beginE
	.align		8
        /*0018*/ 	.dword	_ZN40_INTERNAL_bcbc0c7e_4_k_cu_ddf65f30_256624cuda3std3__45__cpo3endE
	.align		8
        /*0020*/ 	.dword	_ZN40_INTERNAL_bcbc0c7e_4_k_cu_ddf65f30_256624cuda3std3__45__cpo6cbeginE
	.align		8
        /*0028*/ 	.dword	_ZN40_INTERNAL_bcbc0c7e_4_k_cu_ddf65f30_256624cuda3std3__45__cpo4cendE
	.align		8
        /*0030*/ 	.dword	_ZN40_INTERNAL_bcbc0c7e_4_k_cu_ddf65f30_256624cuda3std3__442_GLOBAL__N__bcbc0c7e_4_k_cu_ddf65f30_256626ignoreE
	.align		8
        /*0038*/ 	.dword	_ZN40_INTERNAL_bcbc0c7e_4_k_cu_ddf65f30_256624cuda3std3__419piecewise_constructE
	.align		8
        /*0040*/ 	.dword	_ZN40_INTERNAL_bcbc0c7e_4_k_cu_ddf65f30_256624cuda3std3__48in_placeE
	.align		8
        /*0048*/ 	.dword	_ZN40_INTERNAL_bcbc0c7e_4_k_cu_ddf65f30_256624cuda3std6ranges3__45__cpo4swapE
	.align		8
        /*0050*/ 	.dword	_ZN40_INTERNAL_bcbc0c7e_4_k_cu_ddf65f30_256624cuda3std6ranges3__45__cpo9iter_moveE
	.align		8
        /*0058*/ 	.dword	_ZN40_INTERNAL_bcbc0c7e_4_k_cu_ddf65f30_256624cute7productE
	.align		8
        /*0060*/ 	.dword	_ZN40_INTERNAL_bcbc0c7e_4_k_cu_ddf65f30_256624cute1_E
	.align		8
        /*0068*/ 	.dword	$str$22
	.align		8
        /*0070*/ 	.dword	$str$23


//--------------------- .text._ZN7cutlass13device_kernelINS_4gemm6kernel13GemmUniversalIN4cute5tupleIJiiiiEEENS1_10collective13CollectiveMmaINS1_34MainloopSm90TmaGmmaWarpSpecializedILi3ENS5_IJNS4_1CILi4EEENSA_ILi2EEENSA_ILi1EEEEEENS1_32KernelTmaWarpSpecializedPingpongEEENS5_IJNSA_ILi64EEESH_NSA_ILi128EEEEEENS_10tfloat32_tENS5_IJlSD_lEEESK_SL_NS4_8TiledMMAINS4_8MMA_AtomIJNS4_4SM904GMMA29MMA_64x64x8_F32TF32TF32_SS_TNILNSP_7ScaleInE1ELSR_1EEEEEENS4_6LayoutINS5_IJSD_SD_SD_EEENS5_IJNSA_ILi0EEESW_SW_EEEEENS5_IJNS4_10UnderscoreESZ_SZ_EEEEENS4_23SM90_TMA_LOAD_MULTICASTENS4_14ComposedLayoutINS4_7SwizzleILi3ELi4ELi3EEENS4_18smem_ptr_flag_bitsILi32EEENSU_INS5_IJNSA_ILi8EEENSA_ILi32EEEEEENS5_IJS19_SD_EEEEEEEvNS4_8identityES12_S1D_vS1E_EENS_8epilogue10collective6detail29Sm90TmaWarpSpecializedAdapterINS1H_15DefaultEpilogueISK_SL_SL_NS1G_6thread17LinearCombinationISK_Li1EffLNS1L_9ScaleType4KindE0ELNS_15FloatRoundStyleE2ESK_EENS1_15EpilogueDefaultEEEEEvvEEEEvNT_6ParamsE --------------------------
	.section	.text._ZN7cutlass13device_kernelINS_4gemm6kernel13GemmUniversalIN4cute5tupleIJiiiiEEENS1_10collective13CollectiveMmaINS1_34MainloopSm90TmaGmmaWarpSpecializedILi3ENS5_IJNS4_1CILi4EEENSA_ILi2EEENSA_ILi1EEEEEENS1_32KernelTmaWarpSpecializedPingpongEEENS5_IJNSA_ILi64EEESH_NSA_ILi128EEEEEENS_10tfloat32_tENS5_IJlSD_lEEESK_SL_NS4_8TiledMMAINS4_8MMA_AtomIJNS4_4SM904GMMA29MMA_64x64x8_F32TF32TF32_SS_TNILNSP_7ScaleInE1ELSR_1EEEEEENS4_6LayoutINS5_IJSD_SD_SD_EEENS5_IJNSA_ILi0EEESW_SW_EEEEENS5_IJNS4_10UnderscoreESZ_SZ_EEEEENS4_23SM90_TMA_LOAD_MULTICASTENS4_14ComposedLayoutINS4_7SwizzleILi3ELi4ELi3EEENS4_18smem_ptr_flag_bitsILi32EEENSU_INS5_IJNSA_ILi8EEENSA_ILi32EEEEEENS5_IJS19_SD_EEEEEEEvNS4_8identityES12_S1D_vS1E_EENS_8epilogue10collective6detail29Sm90TmaWarpSpecializedAdapterINS1H_15DefaultEpilogueISK_SL_SL_NS1G_6thread17LinearCombinationISK_Li1EffLNS1L_9ScaleType4KindE0ELNS_15FloatRoundStyleE2ESK_EENS1_15EpilogueDefaultEEEEEvvEEEEvNT_6ParamsE,"ax",@progbits
	.align	128
.text._ZN7cutlass13device_kernelINS_4gemm6kernel13GemmUniversalIN4cute5tupleIJiiiiEEENS1_10collective13CollectiveMmaINS1_34MainloopSm90TmaGmmaWarpSpecializedILi3ENS5_IJNS4_1CILi4EEENSA_ILi2EEENSA_ILi1EEEEEENS1_32KernelTmaWarpSpecializedPingpongEEENS5_IJNSA_ILi64EEESH_NSA_ILi128EEEEEENS_10tfloat32_tENS5_IJlSD_lEEESK_SL_NS4_8TiledMMAINS4_8MMA_AtomIJNS4_4SM904GMMA29MMA_64x64x8_F32TF32TF32_SS_TNILNSP_7ScaleInE1ELSR_1EEEEEENS4_6LayoutINS5_IJSD_SD_SD_EEENS5_IJNSA_ILi0EEESW_SW_EEEEENS5_IJNS4_10UnderscoreESZ_SZ_EEEEENS4_23SM90_TMA_LOAD_MULTICASTENS4_14ComposedLayoutINS4_7SwizzleILi3ELi4ELi3EEENS4_18smem_ptr_flag_bitsILi32EEENSU_INS5_IJNSA_ILi8EEENSA_ILi32EEEEEENS5_IJS19_SD_EEEEEEEvNS4_8identityES12_S1D_vS1E_EENS_8epilogue10collective6detail29Sm90TmaWarpSpecializedAdapterINS1H_15DefaultEpilogueISK_SL_SL_NS1G_6thread17LinearCombinationISK_Li1EffLNS1L_9ScaleType4KindE0ELNS_15FloatRoundStyleE2ESK_EENS1_15EpilogueDefaultEEEEEvvEEEEvNT_6ParamsE:
        .type           _ZN7cutlass13device_kernelINS_4gemm6kernel13GemmUniversalIN4cute5tupleIJiiiiEEENS1_10collective13CollectiveMmaINS1_34MainloopSm90TmaGmmaWarpSpecializedILi3ENS5_IJNS4_1CILi4EEENSA_ILi2EEENSA_ILi1EEEEEENS1_32KernelTmaWarpSpecializedPingpongEEENS5_IJNSA_ILi64EEESH_NSA_ILi128EEEEEENS_10tfloat32_tENS5_IJlSD_lEEESK_SL_NS4_8TiledMMAINS4_8MMA_AtomIJNS4_4SM904GMMA29MMA_64x64x8_F32TF32TF32_SS_TNILNSP_7ScaleInE1ELSR_1EEEEEENS4_6LayoutINS5_IJSD_SD_SD_EEENS5_IJNSA_ILi0EEESW_SW_EEEEENS5_IJNS4_10UnderscoreESZ_SZ_EEEEENS4_23SM90_TMA_LOAD_MULTICASTENS4_14ComposedLayoutINS4_7SwizzleILi3ELi4ELi3EEENS4_18smem_ptr_flag_bitsILi32EEENSU_INS5_IJNSA_ILi8EEENSA_ILi32EEEEEENS5_IJS19_SD_EEEEEEEvNS4_8identityES12_S1D_vS1E_EENS_8epilogue10collective6detail29Sm90TmaWarpSpecializedAdapterINS1H_15DefaultEpilogueISK_SL_SL_NS1G_6thread17LinearCombinationISK_Li1EffLNS1L_9ScaleType4KindE0ELNS_15FloatRoundStyleE2ESK_EENS1_15EpilogueDefaultEEEEEvvEEEEvNT_6ParamsE,@function
        .size           _ZN7cutlass13device_kernelINS_4gemm6kernel13GemmUniversalIN4cute5tupleIJiiiiEEENS1_10collective13CollectiveMmaINS1_34MainloopSm90TmaGmmaWarpSpecializedILi3ENS5_IJNS4_1CILi4EEENSA_ILi2EEENSA_ILi1EEEEEENS1_32KernelTmaWarpSpecializedPingpongEEENS5_IJNSA_ILi64EEESH_NSA_ILi128EEEEEENS_10tfloat32_tENS5_IJlSD_lEEESK_SL_NS4_8TiledMMAINS4_8MMA_AtomIJNS4_4SM904GMMA29MMA_64x64x8_F32TF32TF32_SS_TNILNSP_7ScaleInE1ELSR_1EEEEEENS4_6LayoutINS5_IJSD_SD_SD_EEENS5_IJNSA_ILi0EEESW_SW_EEEEENS5_IJNS4_10UnderscoreESZ_SZ_EEEEENS4_23SM90_TMA_LOAD_MULTICASTENS4_14ComposedLayoutINS4_7SwizzleILi3ELi4ELi3EEENS4_18smem_ptr_flag_bitsILi32EEENSU_INS5_IJNSA_ILi8EEENSA_ILi32EEEEEENS5_IJS19_SD_EEEEEEEvNS4_8identityES12_S1D_vS1E_EENS_8epilogue10collective6detail29Sm90TmaWarpSpecializedAdapterINS1H_15DefaultEpilogueISK_SL_SL_NS1G_6thread17LinearCombinationISK_Li1EffLNS1L_9ScaleType4KindE0ELNS_15FloatRoundStyleE2ESK_EENS1_15EpilogueDefaultEEEEEvvEEEEvNT_6ParamsE,(.L_x_135 - _ZN7cutlass13device_kernelINS_4gemm6kernel13GemmUniversalIN4cute5tupleIJiiiiEEENS1_10collective13CollectiveMmaINS1_34MainloopSm90TmaGmmaWarpSpecializedILi3ENS5_IJNS4_1CILi4EEENSA_ILi2EEENSA_ILi1EEEEEENS1_32KernelTmaWarpSpecializedPingpongEEENS5_IJNSA_ILi64EEESH_NSA_ILi128EEEEEENS_10tfloat32_tENS5_IJlSD_lEEESK_SL_NS4_8TiledMMAINS4_8MMA_AtomIJNS4_4SM904GMMA29MMA_64x64x8_F32TF32TF32_SS_TNILNSP_7ScaleInE1ELSR_1EEEEEENS4_6LayoutINS5_IJSD_SD_SD_EEENS5_IJNSA_ILi0EEESW_SW_EEEEENS5_IJNS4_10UnderscoreESZ_SZ_EEEEENS4_23SM90_TMA_LOAD_MULTICASTENS4_14ComposedLayoutINS4_7SwizzleILi3ELi4ELi3EEENS4_18smem_ptr_flag_bitsILi32EEENSU_INS5_IJNSA_ILi8EEENSA_ILi32EEEEEENS5_IJS19_SD_EEEEEEEvNS4_8identityES12_S1D_vS1E_EENS_8epilogue10collective6detail29Sm90TmaWarpSpecializedAdapterINS1H_15DefaultEpilogueISK_SL_SL_NS1G_6thread17LinearCombinationISK_Li1EffLNS1L_9ScaleType4KindE0ELNS_15FloatRoundStyleE2ESK_EENS1_15EpilogueDefaultEEEEEvvEEEEvNT_6ParamsE)
        .other          _ZN7cutlass13device_kernelINS_4gemm6kernel13GemmUniversalIN4cute5tupleIJiiiiEEENS1_10collective13CollectiveMmaINS1_34MainloopSm90TmaGmmaWarpSpecializedILi3ENS5_IJNS4_1CILi4EEENSA_ILi2EEENSA_ILi1EEEEEENS1_32KernelTmaWarpSpecializedPingpongEEENS5_IJNSA_ILi64EEESH_NSA_ILi128EEEEEENS_10tfloat32_tENS5_IJlSD_lEEESK_SL_NS4_8TiledMMAINS4_8MMA_AtomIJNS4_4SM904GMMA29MMA_64x64x8_F32TF32TF32_SS_TNILNSP_7ScaleInE1ELSR_1EEEEEENS4_6LayoutINS5_IJSD_SD_SD_EEENS5_IJNSA_ILi0EEESW_SW_EEEEENS5_IJNS4_10UnderscoreESZ_SZ_EEEEENS4_23SM90_TMA_LOAD_MULTICASTENS4_14ComposedLayoutINS4_7SwizzleILi3ELi4ELi3EEENS4_18smem_ptr_flag_bitsILi32EEENSU_INS5_IJNSA_ILi8EEENSA_ILi32EEEEEENS5_IJS19_SD_EEEEEEEvNS4_8identityES12_S1D_vS1E_EENS_8epilogue10collective6detail29Sm90TmaWarpSpecializedAdapterINS1H_15DefaultEpilogueISK_SL_SL_NS1G_6thread17LinearCombinationISK_Li1EffLNS1L_9ScaleType4KindE0ELNS_15FloatRoundStyleE2ESK_EENS1_15EpilogueDefaultEEEEEvvEEEEvNT_6ParamsE,@"STO_CUDA_ENTRY STV_DEFAULT"
_ZN7cutlass13device_kernelINS_4gemm6kernel13GemmUniversalIN4cute5tupleIJiiiiEEENS1_10collective13CollectiveMmaINS1_34MainloopSm90TmaGmmaWarpSpecializedILi3ENS5_IJNS4_1CILi4EEENSA_ILi2EEENSA_ILi1EEEEEENS1_32KernelTmaWarpSpecializedPingpongEEENS5_IJNSA_ILi64EEESH_NSA_ILi128EEEEEENS_10tfloat32_tENS5_IJlSD_lEEESK_SL_NS4_8TiledMMAINS4_8MMA_AtomIJNS4_4SM904GMMA29MMA_64x64x8_F32TF32TF32_SS_TNILNSP_7ScaleInE1ELSR_1EEEEEENS4_6LayoutINS5_IJSD_SD_SD_EEENS5_IJNSA_ILi0EEESW_SW_EEEEENS5_IJNS4_10UnderscoreESZ_SZ_EEEEENS4_23SM90_TMA_LOAD_MULTICASTENS4_14ComposedLayoutINS4_7SwizzleILi3ELi4ELi3EEENS4_18smem_ptr_flag_bitsILi32EEENSU_INS5_IJNSA_ILi8EEENSA_ILi32EEEEEENS5_IJS19_SD_EEEEEEEvNS4_8identityES12_S1D_vS1E_EENS_8epilogue10collective6detail29Sm90TmaWarpSpecializedAdapterINS1H_15DefaultEpilogueISK_SL_SL_NS1G_6thread17LinearCombinationISK_Li1EffLNS1L_9ScaleType4KindE0ELNS_15FloatRoundStyleE2ESK_EENS1_15EpilogueDefaultEEEEEvvEEEEvNT_6ParamsE:
[----:B------:R-:W0:Y:S02]  /*0000*/  LDC R1, c[0x0][0x28] ;  /* 0x00000a00ff017b82 */ /* 0x000e240000000800 */
[----:B0-----:R-:W-:Y:S01]  /*0010*/  VIADD R1, R1, 0xfffffff8 ;  /* 0xfffffff801017836 */ /* 0x001fe20000000000 */
[----:B------:R-:W0:Y:S01]  /*0020*/  S2R R4, SR_TID.X ;  /* 0x0000000000047919 */ /* 0x000e220000002100 */
[----:B------:R-:W-:Y:S01]  /*0030*/  ELECT P0, URZ, PT ;  /* 0x00000000003f782f */ /* 0x000fe20003800000 */
[----:B------:R-:W-:Y:S01]  /*0040*/  BSSY B0, `(.L_x_0) ;  /* 0x000000f000007945 */ /* 0x000fe20003800000 */
[--C-:B0-----:R-:W-:Y:S02]  /*0050*/  SHF.R.U32.HI R0, RZ, 0x5, R4.reuse ;  /* 0x00000005ff007819 */ /* 0x101fe40000011604 */
[----:B------:R-:W-:-:S03]  /*0060*/  SHF.R.U32.HI R7, RZ, 0x7, R4 ;  /* 0x00000007ff077819 */ /* 0x000fc60000011604 */
[----:B------:R-:W0:Y:S04]  /*0070*/  SHFL.IDX PT, R2, R0, RZ, 0x1f ;  /* 0x00001fff00027589 */ /* 0x000e2800000e0000 */
[----:B------:R1:W2:Y:S01]  /*0080*/  SHFL.IDX PT, R10, R7, RZ, 0x1f ;  /* 0x00001fff070a7589 */ /* 0x0002a200000e0000 */
[----:B0-----:R-:W-:-:S13]  /*0090*/  ISETP.NE.OR P0, PT, R2, RZ, !P0 ;  /* 0x000000ff0200720c */ /* 0x001fda0004705670 */
[----:B-12---:R-:W-:Y:S05]  /*00a0*/  @P0 BRA `(.L_x_1) ;  /* 0x0000000000200947 */ /* 0x006fea0003800000 */
[----:B------:R-:W-:Y:S02]  /*00b0*/  ULDC.64 UR4, c[0x0][0x198] ;  /* 0x0000660000047ab9 */ /* 0x000fe40000000a00 */
[----:B------:R-:W-:Y:S02]  /*00c0*/  UIADD3 UR6, UP0, UR4, 0xf0, URZ ;  /* 0x000000f004067890 */ /* 0x000fe4000ff1e03f */
[----:B------:R-:W-:Y:S02]  /*00d0*/  UIADD3 UR4, UP1, UR4, 0x1f0, URZ ;  /* 0x000001f004047890 */ /* 0x000fe4000ff3e03f */
[----:B------:R-:W-:Y:S02]  /*00e0*/  UIADD3.X UR7, URZ, UR5, URZ, UP0, !UPT ;  /* 0x000000053f077290 */ /* 0x000fe400087fe43f */
[----:B------:R-:W-:-:S07]  /*00f0*/  UIADD3.X UR5, URZ, UR5, URZ, UP1, !UPT ;  /* 0x000000053f057290 */ /* 0x000fce0008ffe43f */
[----:B------:R0:W-:Y:S02]  /*0100*/  UTMACCTL.PF [UR6] ;  /* 0x00000000060079b9 */ /* 0x0001e40008040000 */
[----:B------:R0:W-:Y:S02]  /*0110*/  UTMACCTL.PF [UR4] ;  /* 0x00000000040079b9 */ /* 0x0001e40008040000 */
[----:B0-----:R-:W-:Y:S01]  /*0120*/  NOP ;  /* 0x0000000000007918 */ /* 0x001fe20000000000 */
.L_x_1:
[----:B------:R-:W-:Y:S05]  /*0130*/  BSYNC B0 ;  /* 0x0000000000007941 */ /* 0x000fea0003800000 */
.L_x_0:
[----:B------:R-:W0:Y:S02]  /*0140*/  SHFL.IDX PT, R9, R0, RZ, 0x1f ;  /* 0x00001fff00097589 */ /* 0x000e2400000e0000 */
[----:B0-----:R-:W-:-:S13]  /*0150*/  ISETP.NE.AND P0, PT, R9, RZ, PT ;  /* 0x000000ff0900720c */ /* 0x001fda0003f05270 */
[----:B------:R-:W-:Y:S05]  /*0160*/  @P0 BRA `(.L_x_2) ;  /* 0x0000000000500947 */ /* 0x000fea0003800000 */
[----:B------:R-:W0:Y:S01]  /*0170*/  S2UR UR8, SR_CgaCtaId ;  /* 0x00000000000879c3 */ /* 0x000e220000008800 */
[----:B------:R-:W-:Y:S01]  /*0180*/  UMOV UR4, 0x400 ;  /* 0x0000040000047882 */ /* 0x000fe20000000000 */
[----:B------:R-:W-:Y:S01]  /*0190*/  UMOV UR5, 0x1 ;  /* 0x0000000100057882 */ /* 0x000fe20000000000 */
[----:B------:R-:W-:Y:S01]  /*01a0*/  UMOV UR6, 0x5 ;  /* 0x0000000500067882 */ /* 0x000fe20000000000 */
[----:B------:R-:W-:Y:S01]  /*01b0*/  ELECT P0, URZ, PT ;  /* 0x00000000003f782f */ /* 0x000fe20003800000 */
[----:B------:R-:W-:-:S04]  /*01c0*/  UIADD3 UR6, -UR6, 0x100000, URZ ;  /* 0x0010000006067890 */ /* 0x000fc8000fffe13f */
[----:B------:R-:W-:Y:S02]  /*01d0*/  USHF.L.U32 UR7, UR6, 0xb, URZ ;  /* 0x0000000b06077899 */ /* 0x000fe4000800063f */
[----:B------:R-:W-:Y:S02]  /*01e0*/  USHF.L.U32 UR6, UR6, 0x1, URZ ;  /* 0x0000000106067899 */ /* 0x000fe4000800063f */
[----:B0-----:R-:W-:Y:S02]  /*01f0*/  ULEA UR8, UR8, UR4, 0x18 ;  /* 0x0000000408087291 */ /* 0x001fe4000f8ec03f */
[----:B------:R-:W-:-:S04]  /*0200*/  UIADD3 UR4, -UR5, 0x100000, URZ ;  /* 0x0010000005047890 */ /* 0x000fc8000fffe13f */
[----:B------:R-:W-:Y:S02]  /*0210*/  USHF.L.U32 UR5, UR4, 0xb, URZ ;  /* 0x0000000b04057899 */ /* 0x000fe4000800063f */
[----:B------:R-:W-:Y:S01]  /*0220*/  USHF.L.U32 UR4, UR4, 0x1, URZ ;  /* 0x0000000104047899 */ /* 0x000fe2000800063f */
[----:B------:R-:W0:Y:S11]  /*0230*/  FENCE.VIEW.ASYNC.S ;  /* 0x00000000000073c6 */ /* 0x000e360000000000 */
[----:B0-----:R0:W1:Y:S01]  /*0240*/  SYNCS.EXCH.64 URZ, [UR8], UR4 ;  /* 0x00000004083f75b2 */ /* 0x0010620008000100 */
[----:B------:R0:W2:Y:S01]  /*0250*/  SYNCS.EXCH.64 URZ, [UR8+0x18], UR6 ;  /* 0x00001806083f75b2 */ /* 0x0000a20008000100 */
[----:B------:R0:W3:Y:S01]  /*0260*/  SYNCS.EXCH.64 URZ, [UR8+0x8], UR4 ;  /* 0x00000804083f75b2 */ /* 0x0000e20008000100 */
[----:B------:R0:W4:Y:S01]  /*0270*/  SYNCS.EXCH.64 URZ, [UR8+0x20], UR6 ;  /* 0x00002006083f75b2 */ /* 0x0001220008000100 */
[----:B------:R0:W0:Y:S01]  /*0280*/  SYNCS.EXCH.64 URZ, [UR8+0x10], UR4 ;  /* 0x00001004083f75b2 */ /* 0x0000220008000100 */
[----:B------:R0:W0:Y:S01]  /*0290*/  SYNCS.EXCH.64 URZ, [UR8+0x28], UR6 ;  /* 0x00002806083f75b2 */ /* 0x0000220008000100 */
[----:B------:R-:W-:Y:S01]  /*02a0*/  NOP ;  /* 0x0000000000007918 */ /* 0x000fe20000000000 */
.L_x_2:
[----:B------:R-:W5:Y:S01]  /*02b0*/  SHFL.IDX PT, R6, R0, RZ, 0x1f ;  /* 0x00001fff00067589 */ /* 0x000f6200000e0000 */
[----:B------:R-:W-:Y:S01]  /*02c0*/  SHF.R.S32.HI R3, RZ, 0x1f, R4 ;  /* 0x0000001fff037819 */ /* 0x000fe20000011404 */
[----:B------:R-:W1:Y:S01]  /*02d0*/  S2UR UR12, SR_CTAID.X ;  /* 0x00000000000c79c3 */ /* 0x000e620000002500 */
[----:B------:R-:W-:Y:S01]  /*02e0*/  ELECT P0, URZ, PT ;  /* 0x00000000003f782f */ /* 0x000fe20003800000 */
[----:B------:R0:W2:Y:S01]  /*02f0*/  SHFL.IDX PT, R13, R0, RZ, 0x1f ;  /* 0x00001fff000d7589 */ /* 0x0000a200000e0000 */
[----:B------:R-:W-:Y:S01]  /*0300*/  LEA.HI R3, R3, R4, RZ, 0x7 ;  /* 0x0000000403037211 */ /* 0x000fe200078f38ff */
[----:B0-----:R-:W-:Y:S01]  /*0310*/  ULDC UR4, c[0x0][0x150] ;  /* 0x0000540000047ab9 */ /* 0x001fe20000000800 */
[----:B------:R-:W-:Y:S01]  /*0320*/  ELECT P1, URZ, PT ;  /* 0x00000000003f782f */ /* 0x000fe20003820000 */
[----:B------:R-:W0:Y:S01]  /*0330*/  SHFL.IDX PT, R17, R7, RZ, 0x1f ;  /* 0x00001fff07117589 */ /* 0x000e2200000e0000 */
[----:B------:R-:W-:Y:S01]  /*0340*/  LOP3.LUT R3, R3, 0xffffff80, RZ, 0xc0, !PT ;  /* 0xffffff8003037812 */ /* 0x000fe200078ec0ff */
[----:B------:R-:W3:Y:S01]  /*0350*/  LDC R15, c[0x0][0x144] ;  /* 0x00005100ff0f7b82 */ /* 0x000ee20000000800 */
[----:B------:R-:W-:Y:S01]  /*0360*/  ULDC UR5, c[0x0][0x154] ;  /* 0x0000550000057ab9 */ /* 0x000fe20000000800 */
[----:B------:R-:W-:Y:S01]  /*0370*/  SHF.R.S32.HI R0, RZ, 0x1f, R9 ;  /* 0x0000001fff007819 */ /* 0x000fe20000011409 */
[----:B------:R-:W-:Y:S01]  /*0380*/  UMOV UR11, 0x80 ;  /* 0x00000080000b7882 */ /* 0x000fe20000000000 */
[----:B------:R-:W-:Y:S01]  /*0390*/  IMAD.IADD R5, R4, 0x1, -R3 ;  /* 0x0000000104057824 */ /* 0x000fe200078e0a03 */
[----:B------:R-:W-:Y:S01]  /*03a0*/  NOP ;  /* 0x0000000000007918 */ /* 0x000fe20000000000 */
[----:B------:R-:W-:Y:S01]  /*03b0*/  LEA.HI R0, R0, R9, RZ, 0x2 ;  /* 0x0000000900007211 */ /* 0x000fe200078f10ff */
[----:B------:R-:W-:Y:S01]  /*03c0*/  NOP ;  /* 0x0000000000007918 */ /* 0x000fe20000000000 */
[----:B------:R-:W4:Y:S01]  /*03d0*/  LDC R16, c[0x0][0x140] ;  /* 0x00005000ff107b82 */ /* 0x000f220000000800 */
[----:B------:R-:W-:Y:S01]  /*03e0*/  SHF.R.S32.HI R8, RZ, 0x1f, R5 ;  /* 0x0000001fff087819 */ /* 0x000fe20000011405 */
[----:B------:R-:W-:Y:S01]  /*03f0*/  VIADD R36, R10, 0xffffffff ;  /* 0xffffffff0a247836 */ /* 0x000fe20000000000 */
[----:B------:R-:W-:Y:S01]  /*0400*/  LOP3.LUT R0, R0, 0x3ffffffc, RZ, 0xc0, !PT ;  /* 0x3ffffffc00007812 */ /* 0x000fe200078ec0ff */
[----:B------:R-:W-:Y:S01]  /*0410*/  IMAD.MOV.U32 R57, RZ, RZ, 0x1 ;  /* 0x00000001ff397424 */ /* 0x000fe200078e00ff */
[----:B------:R-:W-:-:S02]  /*0420*/  LEA.HI R3, R8, R5, RZ, 0x3 ;  /* 0x0000000508037211 */ /* 0x000fc400078f18ff */
[----:B-----5:R-:W-:Y:S01]  /*0430*/  ISETP.NE.OR P0, PT, R6, RZ, !P0 ;  /* 0x000000ff0600720c */ /* 0x020fe20004705670 */
[----:B------:R-:W-:Y:S01]  /*0440*/  IMAD.IADD R9, R9, 0x1, -R0 ;  /* 0x0000000109097824 */ /* 0x000fe200078e0a00 */
[----:B------:R-:W5:Y:S01]  /*0450*/  S2R R6, SR_CTAID.Y ;  /* 0x0000000000067919 */ /* 0x000f620000002600 */
[--C-:B------:R-:W-:Y:S01]  /*0460*/  SHF.R.S32.HI R11, RZ, 0x3, R3.reuse ;  /* 0x00000003ff0b7819 */ /* 0x100fe20000011403 */
[----:B------:R-:W0:Y:S01]  /*0470*/  LDC R21, c[0x0][0x148] ;  /* 0x00005200ff157b82 */ /* 0x000e220000000800 */
[----:B------:R-:W-:Y:S02]  /*0480*/  SHF.R.S32.HI R12, RZ, 0x1f, R3 ;  /* 0x0000001fff0c7819 */ /* 0x000fe40000011403 */
[----:B-1----:R-:W-:Y:S02]  /*0490*/  I2FP.F32.U32 R3, UR12 ;  /* 0x0000000c00037c45 */ /* 0x002fe40008201000 */
[----:B------:R-:W-:Y:S02]  /*04a0*/  LEA.HI R12, R12, R11, RZ, 0x2 ;  /* 0x0000000b0c0c7211 */ /* 0x000fe400078f10ff */
[----:B--2---:R-:W-:Y:S01]  /*04b0*/  ISETP.NE.OR P1, PT, R13, RZ, !P1 ;  /* 0x000000ff0d00720c */ /* 0x004fe20004f25670 */
[----:B------:R-:W-:Y:S01]  /*04c0*/  FMUL R14, R3, UR4 ;  /* 0x00000004030e7c20 */ /* 0x000fe20008400000 */
[----:B------:R-:W-:Y:S01]  /*04d0*/  LOP3.LUT R12, R12, 0xfffffffc, RZ, 0xc0, !PT ;  /* 0xfffffffc0c0c7812 */ /* 0x000fe200078ec0ff */
[----:B------:R-:W-:Y:S01]  /*04e0*/  VOTEU.ALL UP2, P0 ;  /* 0x00000000003f7886 */ /* 0x000fe20000040000 */
[----:B------:R-:W-:Y:S01]  /*04f0*/  SHF.R.S32.HI R3, RZ, 0x1f, R2 ;  /* 0x0000001fff037819 */ /* 0x000fe20000011402 */
[----:B------:R-:W-:Y:S01]  /*0500*/  UMOV UR4, 0x20 ;  /* 0x0000002000047882 */ /* 0x000fe20000000000 */
[----:B----4-:R-:W-:Y:S01]  /*0510*/  ISETP.EQ.U32.AND P2, PT, R16, 0x1, PT ;  /* 0x000000011000780c */ /* 0x010fe20003f42070 */
[----:B------:R-:W-:Y:S01]  /*0520*/  IMAD.IADD R12, R11, 0x1, -R12 ;  /* 0x000000010b0c7824 */ /* 0x000fe200078e0a0c */
[----:B------:R-:W-:Y:S01]  /*0530*/  LEA.HI R3, R3, R2, RZ, 0x2 ;  /* 0x0000000203037211 */ /* 0x000fe200078f10ff */
[----:B------:R-:W1:Y:S01]  /*0540*/  F2I.U32.TRUNC.NTZ R14, R14 ;  /* 0x0000000e000e7305 */ /* 0x000e62000020f000 */
[----:B------:R-:W2:Y:S01]  /*0550*/  @!UP2 S2UR UR7, SR_CgaCtaId ;  /* 0x000000000007a9c3 */ /* 0x000ea20000008800 */
[----:B------:R-:W-:Y:S01]  /*0560*/  IMAD R12, R9, 0x4, R12 ;  /* 0x00000004090c7824 */ /* 0x000fe200078e020c */
[----:B------:R-:W-:Y:S01]  /*0570*/  LOP3.LUT R3, R3, 0xfffffffc, RZ, 0xc0, !PT ;  /* 0xfffffffc03037812 */ /* 0x000fe200078ec0ff */
[----:B------:R-:W-:Y:S01]  /*0580*/  VOTEU.ALL UP3, P1 ;  /* 0x00000000003f7886 */ /* 0x000fe20000860000 */
[----:B------:R-:W-:Y:S01]  /*0590*/  @!UP2 UMOV UR6, 0x400 ;  /* 0x000004000006a882 */ /* 0x000fe20000000000 */
[----:B------:R-:W-:Y:S01]  /*05a0*/  VOTEU.ALL UP4, P1 ;  /* 0x00000000003f7886 */ /* 0x000fe20000880000 */
[----:B------:R-:W-:Y:S01]  /*05b0*/  VOTEU.ALL UP5, P1 ;  /* 0x00000000003f7886 */ /* 0x000fe200008a0000 */
[----:B------:R-:W-:Y:S01]  /*05c0*/  IMAD.IADD R9, R2, 0x1, -R3 ;  /* 0x0000000102097824 */ /* 0x000fe200078e0a03 */
[----:B------:R-:W-:Y:S01]  /*05d0*/  SHF.R.S32.HI R3, RZ, 0x1f, R12 ;  /* 0x0000001fff037819 */ /* 0x000fe2000001140c */
[----:B------:R-:W4:Y:S01]  /*05e0*/  @!UP3 S2UR UR10, SR_CgaCtaId ;  /* 0x00000000000ab9c3 */ /* 0x000f220000008800 */
[----:B------:R-:W-:Y:S01]  /*05f0*/  @!UP3 UMOV UR9, 0x400 ;  /* 0x000004000009b882 */ /* 0x000fe20000000000 */
[----:B------:R-:W-:Y:S01]  /*0600*/  VOTEU.ALL UP0, P0 ;  /* 0x00000000003f7886 */ /* 0x000fe20000000000 */
[----:B------:R-:W-:Y:S01]  /*0610*/  LEA.HI R3, R3, R12, RZ, 0x2 ;  /* 0x0000000c03037211 */ /* 0x000fe200078f10ff */
[----:B------:R-:W-:Y:S01]  /*0620*/  VOTEU.ALL UP1, P0 ;  /* 0x00000000003f7886 */ /* 0x000fe20000020000 */
[----:B-----5:R-:W-:Y:S01]  /*0630*/  I2FP.F32.U32 R0, R6 ;  /* 0x0000000600007245 */ /* 0x020fe20000201000 */
[----:B-1----:R-:W-:Y:S01]  /*0640*/  IMAD.MOV R14, RZ, RZ, -R14 ;  /* 0x000000ffff0e7224 */ /* 0x002fe200078e0a0e */
[----:B------:R-:W-:Y:S01]  /*0650*/  LOP3.LUT R11, R3, 0xfffffffc, RZ, 0xc0, !PT ;  /* 0xfffffffc030b7812 */ /* 0x000fe200078ec0ff */
[----:B------:R-:W-:Y:S01]  /*0660*/  IMAD.SHL.U32 R3, R12, 0x4, RZ ;  /* 0x000000040c037824 */ /* 0x000fe200078e00ff */
[----:B------:R-:W-:Y:S01]  /*0670*/  LOP3.LUT P0, RZ, R5, 0x7, RZ, 0xc0, !PT ;  /* 0x0000000705ff7812 */ /* 0x000fe2000780c0ff */
[----:B---3--:R-:W-:-:S02]  /*0680*/  IMAD R20, R15, R14, UR12 ;  /* 0x0000000c0f147e24 */ /* 0x008fc4000f8e020e */
[----:B------:R-:W-:Y:S01]  /*0690*/  FMUL R0, R0, UR5 ;  /* 0x0000000500007c20 */ /* 0x000fe20008400000 */
[C---:B------:R-:W-:Y:S01]  /*06a0*/  IMAD.IADD R11, R12.reuse, 0x1, -R11 ;  /* 0x000000010c0b7824 */ /* 0x040fe200078e0a0b */
[----:B------:R-:W-:Y:S01]  /*06b0*/  LOP3.LUT R56, R12, 0xc, R3, 0x78, !PT ;  /* 0x0000000c0c387812 */ /* 0x000fe200078e7803 */
[----:B------:R-:W-:-:S04]  /*06c0*/  @!UP2 UIADD3 UR4, -UR4, 0x100000, URZ ;  /* 0x001000000404a890 */ /* 0x000fc8000fffe13f */
[----:B------:R-:W-:Y:S02]  /*06d0*/  @!UP2 USHF.L.U32 UR5, UR4, 0xb, URZ ;  /* 0x0000000b0405a899 */ /* 0x000fe4000800063f */
[----:B------:R-:W-:Y:S01]  /*06e0*/  @!UP2 USHF.L.U32 UR4, UR4, 0x1, URZ ;  /* 0x000000010404a899 */ /* 0x000fe2000800063f */
[----:B------:R-:W-:Y:S01]  /*06f0*/  ISETP.GE.U32.AND P6, PT, R36, 0x2, PT ;  /* 0x000000022400780c */ /* 0x000fe20003fc6070 */
[----:B--2---:R-:W-:Y:S01]  /*0700*/  @!UP2 ULEA UR8, UR7, UR6, 0x18 ;  /* 0x000000060708a291 */ /* 0x004fe2000f8ec03f */
[----:B------:R-:W-:Y:S01]  /*0710*/  ISETP.NE.AND P4, PT, R11, R20, PT ;  /* 0x000000140b00720c */ /* 0x000fe20003f85270 */
[----:B------:R-:W1:Y:S01]  /*0720*/  F2I.U32.TRUNC.NTZ R0, R0 ;  /* 0x0000000000007305 */ /* 0x000e62000020f000 */
[----:B------:R-:W-:-:S04]  /*0730*/  @!UP3 UIADD3 UR6, -UR11, 0x100000, URZ ;  /* 0x001000000b06b890 */ /* 0x000fc8000fffe13f */
[----:B------:R-:W-:Y:S02]  /*0740*/  @!UP3 USHF.L.U32 UR7, UR6, 0xb, URZ ;  /* 0x0000000b0607b899 */ /* 0x000fe4000800063f */
[----:B------:R-:W-:Y:S01]  /*0750*/  @!UP3 USHF.L.U32 UR6, UR6, 0x1, URZ ;  /* 0x000000010606b899 */ /* 0x000fe2000800063f */
[----:B------:R-:W-:Y:S01]  /*0760*/  ISETP.LT.U32.AND P0, PT, R56, 0x8, !P0 ;  /* 0x000000083800780c */ /* 0x000fe20004701070 */
[----:B------:R-:W-:Y:S01]  /*0770*/  VOTEU.ALL UP2, P1 ;  /* 0x00000000003f7886 */ /* 0x000fe20000840000 */
[----:B0-----:R-:W-:Y:S01]  /*0780*/  R2UR UR43, R17 ;  /* 0x00000000112b72ca */ /* 0x001fe200000e0000 */
[----:B----4-:R-:W-:Y:S01]  /*0790*/  @!UP3 ULEA UR9, UR10, UR9, 0x18 ;  /* 0x000000090a09b291 */ /* 0x010fe2000f8ec03f */
[----:B------:R-:W-:Y:S01]  /*07a0*/  ISETP.NE.AND P3, PT, R10, RZ, PT ;  /* 0x000000ff0a00720c */ /* 0x000fe20003f65270 */
[----:B------:R-:W-:Y:S01]  /*07b0*/  VOTEU.ALL UP3, P1 ;  /* 0x00000000003f7886 */ /* 0x000fe20000860000 */
[----:B------:R-:W-:Y:S01]  /*07c0*/  ISETP.NE.AND P1, PT, R9, 0x3, PT ;  /* 0x000000030900780c */ /* 0x000fe20003f25270 */
[----:B------:R-:W0:Y:S02]  /*07d0*/  FENCE.VIEW.ASYNC.S ;  /* 0x00000000000073c6 */ /* 0x000e240000000000 */
[----:B0-----:R0:W2:Y:S01]  /*07e0*/  @!UP0 SYNCS.EXCH.64 URZ, [UR8+0x60], UR4 ;  /* 0x00006004083f85b2 */ /* 0x0010a20008000100 */
[----:B------:R-:W-:-:S02]  /*07f0*/  @P4 SHF.R.S32.HI R3, RZ, 0x1f, R56 ;  /* 0x0000001fff034819 */ /* 0x000fc40000011438 */
[----:B------:R-:W-:Y:S01]  /*0800*/  ISETP.EQ.OR P1, PT, R9, RZ, !P1 ;  /* 0x000000ff0900720c */ /* 0x000fe20004f22670 */
[----:B-1----:R-:W-:Y:S01]  /*0810*/  IMAD.MOV R24, RZ, RZ, -R0 ;  /* 0x000000ffff187224 */ /* 0x002fe200078e0a00 */
[----:B------:R-:W-:Y:S02]  /*0820*/  @P4 LEA.HI R3, R3, R56, RZ, 0x2 ;  /* 0x0000003803034211 */ /* 0x000fe400078f10ff */
[----:B------:R-:W-:Y:S01]  /*0830*/  ISETP.EQ.AND P1, PT, R10, RZ, P1 ;  /* 0x000000ff0a00720c */ /* 0x000fe20000f22270 */
[----:B------:R-:W-:Y:S01]  /*0840*/  IMAD R0, R21, R24, R6 ;  /* 0x0000001815007224 */ /* 0x000fe200078e0206 */
[----:B------:R-:W-:Y:S02]  /*0850*/  @P4 SHF.R.S32.HI R3, RZ, 0x2, R3 ;  /* 0x00000002ff034819 */ /* 0x000fe40000011403 */
[----:B------:R-:W-:Y:S02]  /*0860*/  SEL R23, RZ, 0x1, !P1 ;  /* 0x00000001ff177807 */ /* 0x000fe40004800000 */
[----:B------:R-:W-:Y:S01]  /*0870*/  @P4 ISETP.NE.AND P5, PT, R3, R0, PT ;  /* 0x000000000300420c */ /* 0x000fe20003fa5270 */
[----:B------:R0:W1:Y:S01]  /*0880*/  @!UP1 SYNCS.EXCH.64 URZ, [UR8+0x68], UR4 ;  /* 0x00006804083f95b2 */ /* 0x0000620008000100 */
[----:B------:R-:W-:Y:S01]  /*0890*/  NOP ;  /* 0x0000000000007918 */ /* 0x000fe20000000000 */
[----:B------:R-:W-:-:S02]  /*08a0*/  SEL R0, RZ, 0x1, !P0 ;  /* 0x00000001ff007807 */ /* 0x000fc40004000000 */
[----:B------:R-:W-:Y:S02]  /*08b0*/  @P4 SEL R57, RZ, 0x1, P5 ;  /* 0x00000001ff394807 */ /* 0x000fe40002800000 */
[----:B------:R-:W-:Y:S02]  /*08c0*/  SEL R23, R23, 0x2, P6 ;  /* 0x0000000217177807 */ /* 0x000fe40003000000 */
[----:B------:R-:W-:Y:S01]  /*08d0*/  LOP3.LUT R57, R57, R0, RZ, 0xc0, !PT ;  /* 0x0000000039397212 */ /* 0x000fe200078ec0ff */
[----:B------:R0:W3:Y:S01]  /*08e0*/  @!UP2 SYNCS.EXCH.64 URZ, [UR9+0x40], UR6 ;  /* 0x00004006093fa5b2 */ /* 0x0000e20008000100 */
[----:B------:R0:W4:Y:S01]  /*08f0*/  @!UP3 SYNCS.EXCH.64 URZ, [UR9+0x48], UR6 ;  /* 0x00004806093fb5b2 */ /* 0x0001220008000100 */
[----:B------:R0:W0:Y:S01]  /*0900*/  @!UP4 SYNCS.EXCH.64 URZ, [UR9+0x50], UR6 ;  /* 0x00005006093fc5b2 */ /* 0x0000220008000100 */
[----:B------:R0:W0:Y:S01]  /*0910*/  @!UP5 SYNCS.EXCH.64 URZ, [UR9+0x58], UR6 ;  /* 0x00005806093fd5b2 */ /* 0x0000220008000100 */
[----:B------:R-:W-:Y:S01]  /*0920*/  NOP ;  /* 0x0000000000007918 */ /* 0x000fe20000000000 */
[----:B--2---:R-:W-:Y:S05]  /*0930*/  @!P2 BRA `(.L_x_3) ;  /* 0x000000000008a947 */ /* 0x004fea0003800000 */
[----:B01-34-:R-:W-:Y:S01]  /*0940*/  UCGABAR_ARV ;  /* 0x00000000000079c7 */ /* 0x01bfe20008000000 */
[----:B------:R-:W-:Y:S05]  /*0950*/  BRA `(.L_x_4) ;  /* 0x0000000000047947 */ /* 0x000fea0003800000 */
.L_x_3:
[----:B01-34-:R-:W-:Y:S01]  /*0960*/  NOP ;  /* 0x0000000000007918 */ /* 0x01bfe20000000000 */
.L_x_4:
[----:B------:R-:W-:Y:S01]  /*0970*/  ULDC.64 UR4, c[0x0][0x598] ;  /* 0x0001660000047ab9 */ /* 0x000fe20000000a00 */
[----:B------:R-:W-:Y:S01]  /*0980*/  ULDC.64 UR48, c[0x0][0x208] ;  /* 0x0000820000307ab9 */ /* 0x000fe20000000a00 */
[----:B------:R-:W-:-:S04]  /*0990*/  ISETP.NE.U32.AND P0, PT, RZ, UR4, PT ;  /* 0x00000004ff007c0c */ /* 0x000fc8000bf05070 */
[----:B------:R-:W-:-:S13]  /*09a0*/  ISETP.NE.AND.EX P0, PT, RZ, UR5, PT, P0 ;  /* 0x00000005ff007c0c */ /* 0x000fda000bf05300 */
[----:B------:R-:W-:Y:S05]  /*09b0*/  @!P0 BRA `(.L_x_5) ;  /* 0x00000000001c8947 */ /* 0x000fea0003800000 */
[----:B------:R-:W0:Y:S02]  /*09c0*/  LDC.64 R2, c[0x0][0x598] ;  /* 0x00016600ff027b82 */ /* 0x000e240000000a00 */
[----:B0-----:R-:W2:Y:S02]  /*09d0*/  LDG.E.64 R2, desc[UR48][R2.64] ;  /* 0x0000003002027981 */ /* 0x001ea4000c1e1b00 */
[----:B--2---:R-:W-:-:S04]  /*09e0*/  ISETP.NE.U32.AND P0, PT, R2, RZ, PT ;  /* 0x000000ff0200720c */ /* 0x004fc80003f05070 */
[----:B------:R-:W-:-:S13]  /*09f0*/  ISETP.NE.AND.EX P0, PT, R3, RZ, PT, P0 ;  /* 0x000000ff0300720c */ /* 0x000fda0003f05300 */
[----:B------:R-:W-:Y:S05]  /*0a00*/  @!P0 BRA `(.L_x_5) ;  /* 0x0000000000088947 */ /* 0x000fea0003800000 */
[----:B------:R0:W5:Y:S01]  /*0a10*/  LD.E R58, desc[UR48][R2.64] ;  /* 0x00000030023a7980 */ /* 0x000162000c101900 */
[----:B------:R-:W-:Y:S05]  /*0a20*/  BRA `(.L_x_6) ;  /* 0x0000000000247947 */ /* 0x000fea0003800000 */
.L_x_5:
[----:B------:R-:W-:Y:S02]  /*0a30*/  ULDC.64 UR4, c[0x0][0x588] ;  /* 0x0001620000047ab9 */ /* 0x000fe40000000a00 */
[----:B------:R-:W-:-:S04]  /*0a40*/  ISETP.NE.U32.AND P0, PT, RZ, UR4, PT ;  /* 0x00000004ff007c0c */ /* 0x000fc8000bf05070 */
[----:B------:R-:W-:-:S13]  /*0a50*/  ISETP.NE.AND.EX P0, PT, RZ, UR5, PT, P0 ;  /* 0x00000005ff007c0c */ /* 0x000fda000bf05300 */
[----:B------:R-:W-:Y:S05]  /*0a60*/  @!P0 BRA `(.L_x_7) ;  /* 0x00000000000c8947 */ /* 0x000fea0003800000 */
[----:B------:R-:W0:Y:S02]  /*0a70*/  LDC.64 R58, c[0x0][0x588] ;  /* 0x00016200ff3a7b82 */ /* 0x000e240000000a00 */
[----:B0-----:R1:W5:Y:S01]  /*0a80*/  LDG.E R58, desc[UR48][R58.64] ;  /* 0x000000303a3a7981 */ /* 0x001362000c1e1900 */
[----:B------:R-:W-:Y:S05]  /*0a90*/  BRA `(.L_x_6) ;  /* 0x0000000000087947 */ /* 0x000fea0003800000 */
.L_x_7:
[----:B------:R-:W-:Y:S02]  /*0aa0*/  ULDC UR4, c[0x0][0x580] ;  /* 0x0001600000047ab9 */ /* 0x000fe40000000800 */
[----:B------:R-:W-:-:S07]  /*0ab0*/  IMAD.U32 R58, RZ, RZ, UR4 ;  /* 0x00000004ff3a7e24 */ /* 0x000fce000f8e00ff */
.L_x_6:
[----:B------:R-:W-:Y:S02]  /*0ac0*/  ULDC.64 UR4, c[0x0][0x5a0] ;  /* 0x0001680000047ab9 */ /* 0x000fe40000000a00 */
[----:B------:R-:W-:-:S04]  /*0ad0*/  ISETP.NE.U32.AND P0, PT, RZ, UR4, PT ;  /* 0x00000004ff007c0c */ /* 0x000fc8000bf05070 */
[----:B------:R-:W-:-:S13]  /*0ae0*/  ISETP.NE.AND.EX P0, PT, RZ, UR5, PT, P0 ;  /* 0x00000005ff007c0c */ /* 0x000fda000bf05300 */
[----:B------:R-:W-:Y:S05]  /*0af0*/  @!P0 BRA `(.L_x_8) ;  /* 0x00000000001c8947 */ /* 0x000fea0003800000 */
[----:B0-----:R-:W0:Y:S02]  /*0b00*/  LDC.64 R2, c[0x0][0x5a0] ;  /* 0x00016800ff027b82 */ /* 0x001e240000000a00 */
[----:B0-----:R-:W2:Y:S02]  /*0b10*/  LDG.E.64 R2, desc[UR48][R2.64] ;  /* 0x0000003002027981 */ /* 0x001ea4000c1e1b00 */
[----:B--2---:R-:W-:-:S04]  /*0b20*/  ISETP.NE.U32.AND P0, PT, R2, RZ, PT ;  /* 0x000000ff0200720c */ /* 0x004fc80003f05070 */
[----:B------:R-:W-:-:S13]  /*0b30*/  ISETP.NE.AND.EX P0, PT, R3, RZ, PT, P0 ;  /* 0x000000ff0300720c */ /* 0x000fda0003f05300 */
[----:B------:R-:W-:Y:S05]  /*0b40*/  @!P0 BRA `(.L_x_8) ;  /* 0x0000000000088947 */ /* 0x000fea0003800000 */
[----:B-1----:R0:W5:Y:S01]  /*0b50*/  LD.E R59, desc[UR48][R2.64] ;  /* 0x00000030023b7980 */ /* 0x002162000c101900 */
[----:B------:R-:W-:Y:S05]  /*0b60*/  BRA `(.L_x_9) ;  /* 0x0000000000247947 */ /* 0x000fea0003800000 */
.L_x_8:
[----:B------:R-:W-:Y:S02]  /*0b70*/  ULDC.64 UR4, c[0x0][0x590] ;  /* 0x0001640000047ab9 */ /* 0x000fe40000000a00 */
[----:B------:R-:W-:-:S04]  /*0b80*/  ISETP.NE.U32.AND P0, PT, RZ, UR4, PT ;  /* 0x00000004ff007c0c */ /* 0x000fc8000bf05070 */
[----:B------:R-:W-:-:S13]  /*0b90*/  ISETP.NE.AND.EX P0, PT, RZ, UR5, PT, P0 ;  /* 0x00000005ff007c0c */ /* 0x000fda000bf05300 */
[----:B------:R-:W-:Y:S05]  /*0ba0*/  @!P0 BRA `(.L_x_10) ;  /* 0x00000000000c8947 */ /* 0x000fea0003800000 */
[----:B0-----:R-:W1:Y:S02]  /*0bb0*/  LDC.64 R2, c[0x0][0x590] ;  /* 0x00016400ff027b82 */ /* 0x001e640000000a00 */
[----:B-1----:R1:W5:Y:S01]  /*0bc0*/  LDG.E R59, desc[UR48][R2.64] ;  /* 0x00000030023b7981 */ /* 0x002362000c1e1900 */
[----:B------:R-:W-:Y:S05]  /*0bd0*/  BRA `(.L_x_9) ;  /* 0x0000000000087947 */ /* 0x000fea0003800000 */
.L_x_10:
[----:B------:R-:W-:Y:S02]  /*0be0*/  ULDC UR4, c[0x0][0x584] ;  /* 0x0001610000047ab9 */ /* 0x000fe40000000800 */
[----:B-1----:R-:W-:-:S07]  /*0bf0*/  IMAD.U32 R59, RZ, RZ, UR4 ;  /* 0x00000004ff3b7e24 */ /* 0x002fce000f8e00ff */
.L_x_9:
[----:B01----:R-:W0:Y:S01]  /*0c00*/  LDC R2, c[0x0][0x65c] ;  /* 0x00019700ff027b82 */ /* 0x003e220000000800 */
[----:B------:R-:W-:Y:S01]  /*0c10*/  ULDC UR6, c[0x0][0x28c] ;  /* 0x0000a30000067ab9 */ /* 0x000fe20000000800 */
[----:B------:R-:W-:Y:S01]  /*0c20*/  ISETP.NE.AND P0, PT, R10, 0x2, PT ;  /* 0x000000020a00780c */ /* 0x000fe20003f05270 */
[----:B------:R-:W-:Y:S01]  /*0c30*/  UIADD3 UR6, UR6, 0x7f, URZ ;  /* 0x0000007f06067890 */ /* 0x000fe2000fffe03f */
[----:B------:R-:W-:Y:S01]  /*0c40*/  IMAD.U32 R10, RZ, RZ, UR12 ;  /* 0x0000000cff0a7e24 */ /* 0x000fe2000f8e00ff */
[----:B------:R-:W-:Y:S01]  /*0c50*/  UMOV UR36, URZ ;  /* 0x0000003f00247c82 */ /* 0x000fe20008000000 */
[----:B------:R-:W-:Y:S01]  /*0c60*/  UMOV UR38, URZ ;  /* 0x0000003f00267c82 */ /* 0x000fe20008000000 */
[----:B------:R-:W-:Y:S01]  /*0c70*/  USHF.R.S32.HI UR7, URZ, 0x1f, UR6 ;  /* 0x0000001f3f077899 */ /* 0x000fe20008011406 */
[----:B------:R-:W-:-:S03]  /*0c80*/  ULDC.64 UR8, c[0x0][0x650] ;  /* 0x0001940000087ab9 */ /* 0x000fc60000000a00 */
[----:B------:R-:W-:-:S04]  /*0c90*/  ULEA.HI UR7, UR7, UR6, URZ, 0x7 ;  /* 0x0000000607077291 */ /* 0x000fc8000f8f383f */
[----:B------:R-:W-:Y:S01]  /*0ca0*/  USHF.R.S32.HI UR37, URZ, 0x7, UR7 ;  /* 0x000000073f257899 */ /* 0x000fe20008011407 */
[----:B0-----:R-:W-:-:S13]  /*0cb0*/  ISETP.NE.AND P1, PT, R2, 0x1, PT ;  /* 0x000000010200780c */ /* 0x001fda0003f25270 */
[----:B------:R-:W0:Y:S01]  /*0cc0*/  @P1 LDC R17, c[0x0][0x10] ;  /* 0x00000400ff111b82 */ /* 0x000e220000000800 */
[----:B------:R-:W-:Y:S02]  /*0cd0*/  @P1 IMAD.MOV.U32 R7, RZ, RZ, RZ ;  /* 0x000000ffff071224 */ /* 0x000fe400078e00ff */
[----:B------:R-:W-:-:S05]  /*0ce0*/  @P1 IMAD.MOV.U32 R11, RZ, RZ, RZ ;  /* 0x000000ffff0b1224 */ /* 0x000fca00078e00ff */
[----:B------:R-:W1:Y:S01]  /*0cf0*/  @!P1 LDC R3, c[0x0][0xc] ;  /* 0x00000300ff039b82 */ /* 0x000e620000000800 */
[----:B------:R-:W-:Y:S01]  /*0d00*/  ULDC UR4, c[0x0][0xc] ;  /* 0x0000030000047ab9 */ /* 0x000fe20000000800 */
[----:B------:R-:W-:Y:S02]  /*0d10*/  ULDC UR5, c[0x0][0x10] ;  /* 0x0000040000057ab9 */ /* 0x000fe40000000800 */
[----:B------:R-:W-:-:S04]  /*0d20*/  UIMAD.WIDE.U32 UR4, UR4, UR5, URZ ;  /* 0x00000005040472a5 */ /* 0x000fc8000f8e003f */
[----:B------:R-:W2:Y:S01]  /*0d30*/  LDC R0, c[0x0][0x14] ;  /* 0x00000500ff007b82 */ /* 0x000ea20000000800 */
[----:B0-----:R-:W-:-:S04]  /*0d40*/  @P1 IMAD.WIDE.U32 R16, R17, UR12, R6 ;  /* 0x0000000c11101c25 */ /* 0x001fc8000f8e0006 */
[----:B------:R-:W-:Y:S02]  /*0d50*/  @P1 IMAD.IADD R17, R17, 0x1, R11 ;  /* 0x0000000111111824 */ /* 0x000fe400078e020b */
[----:B------:R-:W-:Y:S02]  /*0d60*/  IMAD.MOV.U32 R11, RZ, RZ, RZ ;  /* 0x000000ffff0b7224 */ /* 0x000fe400078e00ff */
[----:B-1----:R-:W-:-:S04]  /*0d70*/  @!P1 IMAD.WIDE.U32 R10, R6, R3, R10 ;  /* 0x00000003060a9225 */ /* 0x002fc800078e000a */
[----:B------:R-:W-:Y:S02]  /*0d80*/  @!P1 IMAD.MOV.U32 R16, RZ, RZ, R10 ;  /* 0x000000ffff109224 */ /* 0x000fe400078e000a */
[----:B--2---:R-:W-:-:S04]  /*0d90*/  IMAD.WIDE.U32 R12, R0, UR4, RZ ;  /* 0x00000004000c7c25 */ /* 0x004fc8000f8e00ff */
[----:B------:R-:W-:Y:S01]  /*0da0*/  IMAD R3, R0, UR5, RZ ;  /* 0x0000000500037c24 */ /* 0x000fe2000f8e02ff */
[----:B------:R0:W-:Y:S01]  /*0db0*/  STL.64 [R1], R12 ;  /* 0x0000000c01007387 */ /* 0x0001e20000100a00 */
[----:B------:R-:W-:Y:S02]  /*0dc0*/  @!P1 IMAD.MOV.U32 R17, RZ, RZ, R11 ;  /* 0x000000ffff119224 */ /* 0x000fe400078e000b */
[----:B------:R-:W-:Y:S01]  /*0dd0*/  IMAD.IADD R0, R13, 0x1, R3 ;  /* 0x000000010d007824 */ /* 0x000fe200078e0203 */
[----:B------:R-:W-:Y:S06]  /*0de0*/  @P0 BRA `(.L_x_11) ;  /* 0x0000000000200947 */ /* 0x000fec0003800000 */
[----:B------:R-:W-:Y:S01]  /*0df0*/  UISETP.GE.U32.AND UP0, UPT, UR37, 0x3, UPT ;  /* 0x000000032500788c */ /* 0x000fe2000bf06070 */
[----:B------:R-:W-:Y:S01]  /*0e00*/  IADD3 R16, P0, R16, R12, RZ ;  /* 0x0000000c10107210 */ /* 0x000fe20007f1e0ff */
[----:B------:R-:W-:Y:S01]  /*0e10*/  UIMAD.WIDE.U32 UR4, UR37, -0x55555555, URZ ;  /* 0xaaaaaaab250478a5 */ /* 0x000fe2000f8e003f */
[----:B------:R-:W-:-:S03]  /*0e20*/  UMOV UR38, URZ ;  /* 0x0000003f00267c82 */ /* 0x000fc60008000000 */
[----:B------:R-:W-:Y:S01]  /*0e30*/  USHF.R.U32.HI UR4, URZ, 0x1, UR5 ;  /* 0x000000013f047899 */ /* 0x000fe20008011605 */
[----:B------:R-:W-:-:S03]  /*0e40*/  IMAD.X R17, R0, 0x1, R17, P0 ;  /* 0x0000000100117824 */ /* 0x000fc600000e0611 */
[----:B------:R-:W-:Y:S02]  /*0e50*/  UIMAD UR36, UR4, -0x3, UR37 ;  /* 0xfffffffd042478a4 */ /* 0x000fe4000f8e0225 */
[----:B------:R-:W-:-:S12]  /*0e60*/  @UP0 ULOP3.LUT UR38, UR4, 0x1, URZ, 0xc0, !UPT ;  /* 0x0000000104260892 */ /* 0x000fd8000f8ec03f */
.L_x_11:
[----:B------:R-:W-:Y:S01]  /*0e70*/  ISETP.GE.U32.AND P0, PT, R16, UR8, PT ;  /* 0x0000000810007c0c */ /* 0x000fe2000bf06070 */
[----:B------:R-:W-:Y:S01]  /*0e80*/  IMAD.MOV.U32 R22, RZ, RZ, -0x1 ;  /* 0xffffffffff167424 */ /* 0x000fe200078e00ff */
[----:B------:R-:W-:Y:S01]  /*0e90*/  PRMT R3, RZ, 0x7610, R3 ;  /* 0x00007610ff037816 */ /* 0x000fe20000000003 */
[----:B------:R-:W-:Y:S01]  /*0ea0*/  IMAD.MOV.U32 R18, RZ, RZ, -0x1 ;  /* 0xffffffffff127424 */ /* 0x000fe200078e00ff */
[----:B------:R-:W-:Y:S01]  /*0eb0*/  ISETP.GE.U32.AND.EX P0, PT, R17, UR9, PT, P0 ;  /* 0x0000000911007c0c */ /* 0x000fe2000bf06100 */
[----:B------:R-:W-:-:S12]  /*0ec0*/  IMAD.MOV.U32 R19, RZ, RZ, -0x1 ;  /* 0xffffffffff137424 */ /* 0x000fd800078e00ff */
[----:B------:R-:W-:Y:S05]  /*0ed0*/  @P0 BRA `(.L_x_12) ;  /* 0x0000000400280947 */ /* 0x000fea0003800000 */
[----:B------:R-:W1:Y:S01]  /*0ee0*/  LDC.64 R26, c[0x0][0x628] ;  /* 0x00018a00ff1a7b82 */ /* 0x000e620000000a00 */
[----:B------:R-:W-:Y:S02]  /*0ef0*/  IMAD.MOV.U32 R10, RZ, RZ, R16 ;  /* 0x000000ffff0a7224 */ /* 0x000fe400078e0010 */
[----:B------:R-:W-:-:S05]  /*0f00*/  IMAD.MOV.U32 R11, RZ, RZ, R17 ;  /* 0x000000ffff0b7224 */ /* 0x000fca00078e0011 */
[----:B------:R-:W2:Y:S08]  /*0f10*/  LDC R18, c[0x0][0x630] ;  /* 0x00018c00ff127b82 */ /* 0x000eb00000000800 */
[----:B------:R-:W3:Y:S01]  /*0f20*/  LDC.64 R28, c[0x0][0x620] ;  /* 0x00018800ff1c7b82 */ /* 0x000ee20000000a00 */
[----:B-1----:R-:W-:-:S04]  /*0f30*/  ISETP.NE.U32.AND P0, PT, R26, RZ, PT ;  /* 0x000000ff1a00720c */ /* 0x002fc80003f05070 */
[----:B------:R-:W-:-:S13]  /*0f40*/  ISETP.NE.AND.EX P0, PT, R27, RZ, PT, P0 ;  /* 0x000000ff1b00720c */ /* 0x000fda0003f05300 */
[----:B--23--:R-:W-:Y:S05]  /*0f50*/  @!P0 BRA `(.L_x_13) ;  /* 0x0000000000288947 */ /* 0x00cfea0003800000 */
[----:B------:R-:W1:Y:S02]  /*0f60*/  LDC R3, c[0x0][0x634] ;  /* 0x00018d00ff037b82 */ /* 0x000e640000000800 */
[----:B-1----:R-:W-:-:S05]  /*0f70*/  IADD3 R3, P0, R16, R3, RZ ;  /* 0x0000000310037210 */ /* 0x002fca0007f1e0ff */
[----:B------:R-:W-:-:S04]  /*0f80*/  IMAD.X R19, RZ, RZ, R17, P0 ;  /* 0x000000ffff137224 */ /* 0x000fc800000e0611 */
[----:B------:R-:W-:-:S04]  /*0f90*/  IMAD.WIDE.U32 R10, R19, R26, RZ ;  /* 0x0000001a130a7225 */ /* 0x000fc800078e00ff */
[----:B0-----:R-:W-:-:S04]  /*0fa0*/  IMAD.WIDE.U32 R12, P0, R3, R27, R10 ;  /* 0x0000001b030c7225 */ /* 0x001fc8000780000a */
[----:B------:R-:W-:-:S04]  /*0fb0*/  IMAD.WIDE.U32 R10, R3, R26, RZ ;  /* 0x0000001a030a7225 */ /* 0x000fc800078e00ff */
[----:B------:R-:W-:Y:S01]  /*0fc0*/  IMAD.X R15, RZ, RZ, RZ, P0 ;  /* 0x000000ffff0f7224 */ /* 0x000fe200000e06ff */
[----:B------:R-:W-:Y:S01]  /*0fd0*/  IADD3 RZ, P0, R11, R12, RZ ;  /* 0x0000000c0bff7210 */ /* 0x000fe20007f1e0ff */
[----:B------:R-:W-:-:S04]  /*0fe0*/  IMAD.MOV.U32 R14, RZ, RZ, R13 ;  /* 0x000000ffff0e7224 */ /* 0x000fc800078e000d */
[----:B------:R-:W-:-:S08]  /*0ff0*/  IMAD.WIDE.U32.X R10, R19, R27, R14, P0 ;  /* 0x0000001b130a7225 */ /* 0x000fd000000e040e */
.L_x_13:
[----:B------:R-:W1:Y:S01]  /*1000*/  LDC.64 R30, c[0x0][0x640] ;  /* 0x00019000ff1e7b82 */ /* 0x000e620000000a00 */
[-CC-:B------:R-:W-:Y:S01]  /*1010*/  SHF.R.U64 R33, R10, R18.reuse, R11.reuse ;  /* 0x000000120a217219 */ /* 0x180fe2000000120b */
[----:B------:R-:W-:Y:S01]  /*1020*/  IMAD.MOV.U32 R32, RZ, RZ, 0x1 ;  /* 0x00000001ff207424 */ /* 0x000fe200078e00ff */
[----:B------:R-:W-:Y:S02]  /*1030*/  SHF.R.U32.HI R3, RZ, R18, R11 ;  /* 0x00000012ff037219 */ /* 0x000fe4000001160b */
[----:B0-----:R-:W-:-:S03]  /*1040*/  IADD3 R13, P0, RZ, -R33, RZ ;  /* 0x80000021ff0d7210 */ /* 0x001fc60007f1e0ff */
[----:B------:R-:W0:Y:S02]  /*1050*/  LDC R14, c[0x0][0x618] ;  /* 0x00018600ff0e7b82 */ /* 0x000e240000000800 */
[----:B------:R-:W-:Y:S02]  /*1060*/  IMAD.X R3, RZ, RZ, ~R3, P0 ;  /* 0x000000ffff037224 */ /* 0x000fe400000e0e03 */
[----:B------:R-:W-:-:S04]  /*1070*/  IMAD.WIDE.U32 R10, R13, R28, R16 ;  /* 0x0000001c0d0a7225 */ /* 0x000fc800078e0010 */
[----:B------:R-:W2:Y:S01]  /*1080*/  LDC R15, c[0x0][0x608] ;  /* 0x00018200ff0f7b82 */ /* 0x000ea20000000800 */
[----:B------:R-:W-:-:S04]  /*1090*/  IMAD R12, R3, R28, RZ ;  /* 0x0000001c030c7224 */ /* 0x000fc800078e02ff */
[----:B------:R-:W-:Y:S02]  /*10a0*/  IMAD R3, R13, R29, R12 ;  /* 0x0000001d0d037224 */ /* 0x000fe400078e020c */
[----:B------:R-:W-:Y:S01]  /*10b0*/  IMAD.MOV.U32 R12, RZ, RZ, -0x1 ;  /* 0xffffffffff0c7424 */ /* 0x000fe200078e00ff */
[----:B------:R-:W3:Y:S01]  /*10c0*/  LDC R27, c[0x0][0x658] ;  /* 0x00019600ff1b7b82 */ /* 0x000ee20000000800 */
[----:B------:R-:W-:Y:S01]  /*10d0*/  IMAD.IADD R3, R11, 0x1, R3 ;  /* 0x000000010b037824 */ /* 0x000fe200078e0203 */
[----:B-1----:R-:W-:-:S04]  /*10e0*/  ISETP.NE.U32.AND P0, PT, R30, RZ, PT ;  /* 0x000000ff1e00720c */ /* 0x002fc80003f05070 */
[----:B------:R-:W-:Y:S02]  /*10f0*/  ISETP.NE.AND.EX P0, PT, R31, RZ, PT, P0 ;  /* 0x000000ff1f00720c */ /* 0x000fe40003f05300 */
[----:B------:R-:W1:Y:S01]  /*1100*/  LDC R26, c[0x0][0x600] ;  /* 0x00018000ff1a7b82 */ /* 0x000e620000000800 */
[-CC-:B0-----:R-:W-:Y:S02]  /*1110*/  SHF.R.U64 R25, R10, R14.reuse, R3.reuse ;  /* 0x0000000e0a197219 */ /* 0x181fe40000001203 */
[----:B------:R-:W-:-:S05]  /*1120*/  SHF.R.U32.HI R10, RZ, R14, R3 ;  /* 0x0000000eff0a7219 */ /* 0x000fca0000011603 */
[----:B------:R-:W0:Y:S01]  /*1130*/  LDC R22, c[0x0][0x648] ;  /* 0x00019200ff167b82 */ /* 0x000e220000000800 */
[-CC-:B--2---:R-:W-:Y:S02]  /*1140*/  SHF.R.U64 R35, R25, R15.reuse, R10.reuse ;  /* 0x0000000f19237219 */ /* 0x184fe4000000120a */
[----:B------:R-:W-:-:S05]  /*1150*/  SHF.R.U32.HI R10, RZ, R15, R10 ;  /* 0x0000000fff0a7219 */ /* 0x000fca000001160a */
[----:B------:R-:W2:Y:S01]  /*1160*/  LDC R28, c[0x0][0x638] ;  /* 0x00018e00ff1c7b82 */ /* 0x000ea20000000800 */
[-CC-:B---3--:R-:W-:Y:S02]  /*1170*/  SHF.R.U64 R34, R35, R27.reuse, R10.reuse ;  /* 0x0000001b23227219 */ /* 0x188fe4000000120a */
[-C--:B------:R-:W-:Y:S02]  /*1180*/  SHF.L.U32 R3, R12, R27.reuse, RZ ;  /* 0x0000001b0c037219 */ /* 0x080fe400000006ff */
[----:B------:R-:W-:Y:S01]  /*1190*/  SHF.R.U32.HI R11, RZ, R27, R10 ;  /* 0x0000001bff0b7219 */ /* 0x000fe2000001160a */
[----:B------:R-:W-:Y:S01]  /*11a0*/  IMAD.MOV.U32 R10, RZ, RZ, R34 ;  /* 0x000000ffff0a7224 */ /* 0x000fe200078e0022 */
[----:B------:R-:W-:Y:S01]  /*11b0*/  LOP3.LUT R18, RZ, R3, RZ, 0x33, !PT ;  /* 0x00000003ff127212 */ /* 0x000fe200078e33ff */
[----:B------:R-:W3:Y:S01]  /*11c0*/  LDC R29, c[0x0][0x610] ;  /* 0x00018400ff1d7b82 */ /* 0x000ee20000000800 */
[----:B------:R-:W-:Y:S05]  /*11d0*/  @!P0 BRA `(.L_x_14) ;  /* 0x0000000000288947 */ /* 0x000fea0003800000 */
[----:B------:R-:W4:Y:S02]  /*11e0*/  LDC R3, c[0x0][0x64c] ;  /* 0x00019300ff037b82 */ /* 0x000f240000000800 */
[----:B----4-:R-:W-:-:S05]  /*11f0*/  IADD3 R3, P0, R34, R3, RZ ;  /* 0x0000000322037210 */ /* 0x010fca0007f1e0ff */
[----:B------:R-:W-:-:S04]  /*1200*/  IMAD.X R19, RZ, RZ, R11, P0 ;  /* 0x000000ffff137224 */ /* 0x000fc800000e060b */
[----:B------:R-:W-:-:S04]  /*1210*/  IMAD.WIDE.U32 R10, R19, R30, RZ ;  /* 0x0000001e130a7225 */ /* 0x000fc800078e00ff */
[----:B------:R-:W-:-:S04]  /*1220*/  IMAD.WIDE.U32 R12, P0, R3, R31, R10 ;  /* 0x0000001f030c7225 */ /* 0x000fc8000780000a */
[----:B------:R-:W-:-:S04]  /*1230*/  IMAD.WIDE.U32 R10, R3, R30, RZ ;  /* 0x0000001e030a7225 */ /* 0x000fc800078e00ff */
[----:B------:R-:W-:Y:S01]  /*1240*/  IMAD.X R15, RZ, RZ, RZ, P0 ;  /* 0x000000ffff0f7224 */ /* 0x000fe200000e06ff */
[----:B------:R-:W-:Y:S01]  /*1250*/  IADD3 RZ, P0, R11, R12, RZ ;  /* 0x0000000c0bff7210 */ /* 0x000fe20007f1e0ff */
[----:B------:R-:W-:-:S04]  /*1260*/  IMAD.MOV.U32 R14, RZ, RZ, R13 ;  /* 0x000000ffff0e7224 */ /* 0x000fc800078e000d */
[----:B------:R-:W-:-:S08]  /*1270*/  IMAD.WIDE.U32.X R10, R19, R31, R14, P0 ;  /* 0x0000001f130a7225 */ /* 0x000fd000000e040e */
.L_x_14:
[----:B0-----:R-:W-:Y:S01]  /*1280*/  SHF.R.U64 R7, R10, R22, R11 ;  /* 0x000000160a077219 */ /* 0x001fe2000000120b */
[----:B-1----:R-:W-:Y:S01]  /*1290*/  VIADD R10, R26, 0xffffffff ;  /* 0xffffffff1a0a7836 */ /* 0x002fe20000000000 */
[----:B------:R-:W-:Y:S01]  /*12a0*/  SHF.L.U32 R3, R32, R27, RZ ;  /* 0x0000001b20037219 */ /* 0x000fe200000006ff */
[----:B------:R-:W-:Y:S01]  /*12b0*/  @P1 IMAD R20, R21, R24, R6 ;  /* 0x0000001815141224 */ /* 0x000fe200078e0206 */
[----:B------:R-:W-:Y:S01]  /*12c0*/  LOP3.LUT R18, R35, R18, RZ, 0xc0, !PT ;  /* 0x0000001223127212 */ /* 0x000fe200078ec0ff */
[----:B------:R-:W-:Y:S01]  /*12d0*/  IMAD.MOV R11, RZ, RZ, -R7 ;  /* 0x000000ffff0b7224 */ /* 0x000fe200078e0a07 */
[----:B------:R-:W-:Y:S01]  /*12e0*/  LOP3.LUT R10, R25, R10, RZ, 0xc0, !PT ;  /* 0x0000000a190a7212 */ /* 0x000fe200078ec0ff */
[----:B------:R-:W-:Y:S02]  /*12f0*/  IMAD.MOV.U32 R6, RZ, RZ, 0x1 ;  /* 0x00000001ff067424 */ /* 0x000fe400078e00ff */
[----:B------:R-:W-:Y:S02]  /*1300*/  IMAD R7, R3, R7, R18 ;  /* 0x0000000703077224 */ /* 0x000fe400078e0212 */
[----:B--2---:R-:W-:-:S02]  /*1310*/  IMAD R3, R11, R28, R34 ;  /* 0x0000001c0b037224 */ /* 0x004fc400078e0222 */
[----:B---3--:R-:W-:Y:S02]  /*1320*/  IMAD R22, R7, R29, R20 ;  /* 0x0000001d07167224 */ /* 0x008fe400078e0214 */
[----:B------:R-:W-:Y:S01]  /*1330*/  IMAD R7, R3, R26, R10 ;  /* 0x0000001a03077224 */ /* 0x000fe200078e020a */
[----:B------:R-:W-:Y:S01]  /*1340*/  PRMT R3, R6, 0x7610, R3 ;  /* 0x0000761006037816 */ /* 0x000fe20000000003 */
[----:B------:R-:W-:-:S03]  /*1350*/  IMAD.MOV.U32 R19, RZ, RZ, R33 ;  /* 0x000000ffff137224 */ /* 0x000fc600078e0021 */
[----:B------:R-:W-:Y:S02]  /*1360*/  SEL R18, R7, R22, !P1 ;  /* 0x0000001607127207 */ /* 0x000fe40004800000 */
[----:B------:R-:W-:-:S07]  /*1370*/  SEL R22, R22, R7, !P1 ;  /* 0x0000000716167207 */ /* 0x000fce0004800000 */
.L_x_12:
[----:B------:R-:W-:Y:S05]  /*1380*/  @!P2 BRA `(.L_x_15) ;  /* 0x00000000000ca947 */ /* 0x000fea0003800000 */
[----:B------:R-:W-:Y:S01]  /*1390*/  UCGABAR_WAIT ;  /* 0x0000000000007dc7 */ /* 0x000fe20008000000 */
[----:B------:R-:W-:Y:S01]  /*13a0*/  CCTL.IVALL ;  /* 0x00000000ff00798f */ /* 0x000fe20002000000 */
[----:B------:R-:W-:Y:S05]  /*13b0*/  BRA `(.L_x_16) ;  /* 0x0000000000047947 */ /* 0x000fea0003800000 */
.L_x_15:
[----:B------:R-:W-:Y:S06]  /*13c0*/  BAR.SYNC.DEFER_BLOCKING 0x0 ;  /* 0x0000000000007b1d */ /* 0x000fec0000010000 */
.L_x_16:
[----:B------:R-:W-:Y:S05]  /*13d0*/  @!P3 BRA `(.L_x_17) ;  /* 0x000000400098b947 */ /* 0x000fea0003800000 */
[----:B------:R-:W-:-:S13]  /*13e0*/  ISETP.GT.U32.AND P0, PT, R36, 0x1, PT ;  /* 0x000000012400780c */ /* 0x000fda0003f04070 */
[----:B------:R-:W-:Y:S05]  /*13f0*/  @P0 EXIT ;  /* 0x000000000000094d */ /* 0x000fea0003800000 */
.L_x_18:
[----:B------:R-:W-:-:S08]  /*1400*/  NOP ;  /* 0x0000000000007918 */ /* 0x000fd00000000000 */
[----:B------:R-:W1:Y:S02]  /*1410*/  USETMAXREG.TRY_ALLOC.CTAPOOL UP0, 0xe8 ;  /* 0x000000e8000079c8 */ /* 0x000e640008000600 */
[----:B-1----:R-:W-:-:S13]  /*1420*/  PLOP3.LUT P0, PT, PT, PT, UP0, 0x80, 0x0 ;  /* 0x000000000000781c */ /* 0x002fda0003f0f008 */
[----:B------:R-:W-:Y:S05]  /*1430*/  @!P0 BRA `(.L_x_18) ;  /* 0xfffffffc00f08947 */ /* 0x000fea000383ffff */
[----:B------:R-:W-:-:S13]  /*1440*/  LOP3.LUT P0, RZ, R3, 0xff, RZ, 0xc0, !PT ;  /* 0x000000ff03ff7812 */ /* 0x000fda000780c0ff */
[----:B------:R-:W-:Y:S05]  /*1450*/  @!P0 EXIT ;  /* 0x000000000000894d */ /* 0x000fea0003800000 */
[----:B------:R-:W2:Y:S01]  /*1460*/  LDL.64 R6, [R1] ;  /* 0x0000000001067983 */ /* 0x000ea20000100a00 */
[CC--:B------:R-:W-:Y:S01]  /*1470*/  LEA.HI R3, R8.reuse, R5.reuse, RZ, 0x2 ;  /* 0x0000000508037211 */ /* 0x0c0fe200078f10ff */
[----:B------:R-:W1:Y:S01]  /*1480*/  S2UR UR4, SR_CgaCtaId ;  /* 0x00000000000479c3 */ /* 0x000e620000008800 */
[----:B------:R-:W-:Y:S01]  /*1490*/  LEA.HI R8, R8, R5, RZ, 0x5 ;  /* 0x0000000508087211 */ /* 0x000fe200078f28ff */
[----:B------:R-:W-:Y:S01]  /*14a0*/  UMOV UR40, 0x400 ;  /* 0x0000040000287882 */ /* 0x000fe20000000000 */
[----:B------:R-:W-:Y:S01]  /*14b0*/  LOP3.LUT R4, R3, 0xfffffffc, RZ, 0xc0, !PT ;  /* 0xfffffffc03047812 */ /* 0x000fe200078ec0ff */
[----:B------:R-:W-:Y:S01]  /*14c0*/  UISETP.LT.AND UP0, UPT, UR37, 0x1, UPT ;  /* 0x000000012500788c */ /* 0x000fe2000bf01270 */
[--C-:B------:R-:W-:Y:S01]  /*14d0*/  SHF.R.S32.HI R60, RZ, 0x2, R3.reuse ;  /* 0x00000002ff3c7819 */ /* 0x100fe20000011403 */
[----:B------:R-:W-:Y:S01]  /*14e0*/  UIADD3 UR5, UR43, -0x1, URZ ;  /* 0xffffffff2b057890 */ /* 0x000fe2000fffe03f */
[----:B------:R-:W-:Y:S01]  /*14f0*/  SHF.R.S32.HI R3, RZ, 0x1f, R3 ;  /* 0x0000001fff037819 */ /* 0x000fe20000011403 */
[----:B------:R-:W3:Y:S01]  /*1500*/  LDC R66, c[0x0][0x658] ;  /* 0x00019600ff427b82 */ /* 0x000ee20000000800 */
[----:B------:R-:W-:Y:S01]  /*1510*/  USEL UR42, UR37, 0x1, UP0 ;  /* 0x00000001252a7887 */ /* 0x000fe20008000000 */
[----:B------:R-:W-:Y:S01]  /*1520*/  IMAD.IADD R4, R5, 0x1, -R4 ;  /* 0x0000000105047824 */ /* 0x000fe200078e0a04 */
[----:B------:R-:W-:Y:S01]  /*1530*/  LEA.HI R3, R3, R60, RZ, 0x3 ;  /* 0x0000003c03037211 */ /* 0x000fe200078f18ff */
[----:B------:R-:W-:Y:S01]  /*1540*/  UISETP.NE.AND UP0, UPT, UR5, URZ, UPT ;  /* 0x0000003f0500728c */ /* 0x000fe2000bf05270 */
[----:B------:R-:W-:Y:S01]  /*1550*/  IMAD.MOV.U32 R5, RZ, RZ, 0x1 ;  /* 0x00000001ff057424 */ /* 0x000fe200078e00ff */
[----:B------:R-:W-:Y:S01]  /*1560*/  ULDC UR8, c[0x0][0x284] ;  /* 0x0000a10000087ab9 */ /* 0x000fe20000000800 */
[----:B------:R-:W-:Y:S01]  /*1570*/  LOP3.LUT R3, R3, 0xfffffff8, RZ, 0xc0, !PT ;  /* 0xfffffff803037812 */ /* 0x000fe200078ec0ff */
[----:B------:R-:W4:Y:S01]  /*1580*/  LDC.64 R64, c[0x0][0x5c8] ;  /* 0x00017200ff407b82 */ /* 0x000f220000000a00 */
[----:B------:R-:W-:Y:S01]  /*1590*/  USEL UR7, URZ, 0x1, UP0 ;  /* 0x000000013f077887 */ /* 0x000fe20008000000 */
[----:B------:R-:W-:Y:S01]  /*15a0*/  IMAD.SHL.U32 R62, R4, 0x2, RZ ;  /* 0x00000002043e7824 */ /* 0x000fe200078e00ff */
[----:B------:R-:W-:Y:S01]  /*15b0*/  LOP3.LUT R74, R23, 0x1, RZ, 0xfc, !PT ;  /* 0x00000001174a7812 */ /* 0x000fe200078efcff */
[----:B------:R-:W-:Y:S01]  /*15c0*/  IMAD.IADD R60, R60, 0x1, -R3 ;  /* 0x000000013c3c7824 */ /* 0x000fe200078e0a03 */
[----:B------:R-:W-:Y:S01]  /*15d0*/  SHF.R.S32.HI R3, RZ, 0x5, R8 ;  /* 0x00000005ff037819 */ /* 0x000fe20000011408 */
[----:B------:R-:W-:Y:S01]  /*15e0*/  USHF.L.U32 UR39, UR37, 0x1, URZ ;  /* 0x0000000125277899 */ /* 0x000fe2000800063f */
[----:B------:R-:W-:Y:S01]  /*15f0*/  IMAD.U32 R75, RZ, RZ, UR7 ;  /* 0x00000007ff4b7e24 */ /* 0x000fe2000f8e00ff */
[----:B------:R-:W0:Y:S01]  /*1600*/  LDC R67, c[0x0][0x288] ;  /* 0x0000a200ff437b82 */ /* 0x000e220000000800 */
[--C-:B------:R-:W-:Y:S01]  /*1610*/  SHF.R.S32.HI R61, RZ, 0x1f, R60.reuse ;  /* 0x0000001fff3d7819 */ /* 0x100fe2000001143c */
[----:B-1----:R-:W-:Y:S01]  /*1620*/  ULEA UR40, UR4, UR40, 0x18 ;  /* 0x0000002804287291 */ /* 0x002fe2000f8ec03f */
[C---:B------:R-:W-:Y:S01]  /*1630*/  IMAD R71, R3.reuse, -0x10, -R60 ;  /* 0xfffffff003477824 */ /* 0x040fe200078e0a3c */
[----:B------:R-:W-:Y:S01]  /*1640*/  USHF.L.U32 UR4, UR5, 0x3, URZ ;  /* 0x0000000305047899 */ /* 0x000fe2000800063f */
[----:B------:R-:W-:Y:S01]  /*1650*/  SHF.R.S32.HI R63, RZ, 0x1f, R62 ;  /* 0x0000001fff3f7819 */ /* 0x000fe2000001143e */
[----:B------:R-:W-:Y:S01]  /*1660*/  IMAD.WIDE R60, R3, 0x10, R60 ;  /* 0x00000010033c7825 */ /* 0x000fe200078e023c */
[----:B------:R-:W-:Y:S01]  /*1670*/  UIADD3 UR5, UR40, 0x100, URZ ;  /* 0x0000010028057890 */ /* 0x000fe2000fffe03f */
[----:B------:R-:W1:Y:S01]  /*1680*/  LDC R69, c[0x0][0x600] ;  /* 0x00018000ff457b82 */ /* 0x000e620000000800 */
[----:B------:R-:W-:Y:S01]  /*1690*/  UIADD3 UR6, UR40, 0x18100, URZ ;  /* 0x0001810028067890 */ /* 0x000fe2000fffe03f */
[----:B------:R-:W-:Y:S01]  /*16a0*/  IMAD.MOV.U32 R3, RZ, RZ, -0x1 ;  /* 0xffffffffff037424 */ /* 0x000fe200078e00ff */
[----:B------:R-:W-:Y:S01]  /*16b0*/  USHF.R.U32.HI UR5, URZ, 0x4, UR5 ;  /* 0x000000043f057899 */ /* 0x000fe20008011605 */
[----:B------:R-:W-:Y:S01]  /*16c0*/  VIADD R71, R71, UR8 ;  /* 0x0000000847477c36 */ /* 0x000fe20008000000 */
[----:B------:R-:W-:-:S02]  /*16d0*/  USHF.R.U32.HI UR6, URZ, 0x4, UR6 ;  /* 0x000000043f067899 */ /* 0x000fc40008011606 */
[-C--:B---3--:R-:W-:Y:S01]  /*16e0*/  SHF.L.U32 R3, R3, R66.reuse, RZ ;  /* 0x0000004203037219 */ /* 0x088fe200000006ff */
[----:B------:R-:W-:Y:S01]  /*16f0*/  UIADD3 UR41, UR40, 0x40, URZ ;  /* 0x0000004028297890 */ /* 0x000fe2000fffe03f */
[C---:B----4-:R-:W-:Y:S01]  /*1700*/  SHF.L.U64.HI R65, R64.reuse, 0x3, R65 ;  /* 0x0000000340417819 */ /* 0x050fe20000010241 */
[----:B------:R-:W-:Y:S01]  /*1710*/  ULOP3.LUT UR4, UR4, 0x8, URZ, 0xc0, !UPT ;  /* 0x0000000804047892 */ /* 0x000fe2000f8ec03f */
[----:B------:R-:W-:Y:S01]  /*1720*/  SHF.L.U32 R66, R5, R66, RZ ;  /* 0x0000004205427219 */ /* 0x000fe200000006ff */
[----:B------:R-:W-:Y:S01]  /*1730*/  ULOP3.LUT UR5, UR5, 0x3fff, URZ, 0xc0, !UPT ;  /* 0x00003fff05057892 */ /* 0x000fe2000f8ec03f */
[----:B------:R-:W-:Y:S01]  /*1740*/  IMAD.SHL.U32 R64, R64, 0x8, RZ ;  /* 0x0000000840407824 */ /* 0x000fe200078e00ff */
[----:B------:R-:W-:Y:S01]  /*1750*/  ULOP3.LUT UR6, UR6, 0x3fff, URZ, 0xc0, !UPT ;  /* 0x00003fff06067892 */ /* 0x000fe2000f8ec03f */
[----:B------:R-:W-:Y:S01]  /*1760*/  LOP3.LUT R70, RZ, R3, RZ, 0x33, !PT ;  /* 0x00000003ff467212 */ /* 0x000fe200078e33ff */
[----:B0-----:R-:W-:Y:S01]  /*1770*/  IMAD R67, R4, -0x2, R67 ;  /* 0xfffffffe04437824 */ /* 0x001fe200078e0243 */
[----:B------:R-:W-:-:S02]  /*1780*/  UIADD3 UR42, -UR42, UR37, URZ ;  /* 0x000000252a2a7290 */ /* 0x000fc4000fffe13f */
[----:B------:R-:W-:Y:S02]  /*1790*/  ULEA UR43, UR43, UR41, 0x3 ;  /* 0x000000292b2b7291 */ /* 0x000fe4000f8e183f */
[----:B------:R-:W-:Y:S02]  /*17a0*/  ULOP3.LUT UR44, UR4, 0x8, URZ, 0x3c, !UPT ;  /* 0x00000008042c7892 */ /* 0x000fe4000f8e3c3f */
[----:B------:R-:W-:Y:S01]  /*17b0*/  ULOP3.LUT UR45, UR4, 0x18, URZ, 0x3c, !UPT ;  /* 0x00000018042d7892 */ /* 0x000fe2000f8e3c3f */
[----:B-1----:R-:W-:Y:S01]  /*17c0*/  VIADD R69, R69, 0xffffffff ;  /* 0xffffffff45457836 */ /* 0x002fe20000000000 */
[----:B------:R-:W-:Y:S02]  /*17d0*/  ULOP3.LUT UR46, UR5, 0x10000, URZ, 0xfc, !UPT ;  /* 0x00010000052e7892 */ /* 0x000fe4000f8efc3f */
[----:B------:R-:W-:Y:S01]  /*17e0*/  ULOP3.LUT UR47, UR6, 0x10000, URZ, 0xfc, !UPT ;  /* 0x00010000062f7892 */ /* 0x000fe2000f8efc3f */
[----:B--2---:R-:W-:-:S11]  /*17f0*/  SHF.L.U64.HI R68, R6, 0x1, R0 ;  /* 0x0000000106447819 */ /* 0x004fd60000010200 */
.L_x_102:
[----:B------:R-:W-:-:S04]  /*1800*/  SHF.L.U32 R0, R75, 0x1f, RZ ;  /* 0x0000001f4b007819 */ /* 0x000fc800000006ff */
[----:B------:R-:W0:Y:S02]  /*1810*/  SYNCS.PHASECHK.TRANS64.TRYWAIT P0, [UR43+-0x8], R0 ;  /* 0xfffff800ff0075a7 */ /* 0x000e24000800016b */
[----:B01--4-:R-:W-:Y:S05]  /*1820*/  @!P0 BRA `(.L_x_19) ;  /* 0x00000050003c8947 */ /* 0x013fea0003800000 */
.L_x_123:
[----:B------:R-:W-:Y:S02]  /*1830*/  ULDC UR4, c[0x0][0x28c] ;  /* 0x0000a30000047ab9 */ /* 0x000fe40000000800 */
[----:B------:R-:W-:-:S13]  /*1840*/  ISETP.LT.AND P0, PT, RZ, UR4, PT ;  /* 0x00000004ff007c0c */ /* 0x000fda000bf01270 */
[----:B------:R-:W-:Y:S05]  /*1850*/  @P0 BRA `(.L_x_20) ;  /* 0x0000000000400947 */ /* 0x000fea0003800000 */
[----:B0-----:R-:W-:Y:S01]  /*1860*/  MOV R0, 0x0 ;  /* 0x0000000000007802 */ /* 0x001fe20000000f00 */
[----:B------:R-:W-:Y:S01]  /*1870*/  ULDC.64 UR4, c[0x4][0x68] ;  /* 0x01001a0000047ab9 */ /* 0x000fe20000000a00 */
[----:B------:R-:W-:Y:S01]  /*1880*/  ULDC.64 UR6, c[0x4][0x8] ;  /* 0x0100020000067ab9 */ /* 0x000fe20000000a00 */
[----:B------:R-:W-:Y:S01]  /*1890*/  IMAD.U32 R4, RZ, RZ, UR4 ;  /* 0x00000004ff047e24 */ /* 0x000fe2000f8e00ff */
[----:B------:R0:W1:Y:S01]  /*18a0*/  LDC.64 R14, c[0x4][R0] ;  /* 0x01000000000e7b82 */ /* 0x0000620000000a00 */
[----:B------:R-:W-:Y:S01]  /*18b0*/  IMAD.U32 R5, RZ, RZ, UR5 ;  /* 0x00000005ff057e24 */ /* 0x000fe2000f8e00ff */
[----:B------:R-:W-:Y:S01]  /*18c0*/  ULDC.64 UR4, c[0x4][0x70] ;  /* 0x01001c0000047ab9 */ /* 0x000fe20000000a00 */
[----:B------:R-:W-:Y:S02]  /*18d0*/  IMAD.U32 R10, RZ, RZ, UR6 ;  /* 0x00000006ff0a7e24 */ /* 0x000fe4000f8e00ff */
[----:B------:R-:W-:Y:S02]  /*18e0*/  IMAD.U32 R6, RZ, RZ, UR4 ;  /* 0x00000004ff067e24 */ /* 0x000fe4000f8e00ff */
[----:B------:R-:W-:-:S02]  /*18f0*/  IMAD.U32 R7, RZ, RZ, UR5 ;  /* 0x00000005ff077e24 */ /* 0x000fc4000f8e00ff */
[----:B------:R-:W-:Y:S02]  /*1900*/  IMAD.U32 R11, RZ, RZ, UR7 ;  /* 0x00000007ff0b7e24 */ /* 0x000fe4000f8e00ff */
[----:B------:R-:W-:Y:S02]  /*1910*/  IMAD.MOV.U32 R8, RZ, RZ, 0x1e1 ;  /* 0x000001e1ff087424 */ /* 0x000fe400078e00ff */
[----:B------:R-:W-:Y:S02]  /*1920*/  IMAD.MOV.U32 R12, RZ, RZ, 0x1 ;  /* 0x00000001ff0c7424 */ /* 0x000fe400078e00ff */
[----:B0-----:R-:W-:-:S07]  /*1930*/  IMAD.MOV.U32 R13, RZ, RZ, RZ ;  /* 0x000000ffff0d7224 */ /* 0x001fce00078e00ff */
[----:B------:R-:W-:-:S07]  /*1940*/  LEPC R20, `(.L_x_20) ;  /* 0x000000001014794e */ /* 0x000fce0000000000 */
[----:B-1---5:R-:W-:Y:S05]  /*1950*/  CALL.ABS.NOINC R14 ;  /* 0x000000000e007343 */ /* 0x022fea0003c00000 */
.L_x_20:
[----:B------:R-:W-:-:S13]  /*1960*/  ISETP.NE.AND P0, PT, R74, 0x3, PT ;  /* 0x000000034a00780c */ /* 0x000fda0003f05270 */
[----:B------:R-:W-:Y:S05]  /*1970*/  @!P0 BRA `(.L_x_21) ;  /* 0x0000000000048947 */ /* 0x000fea0003800000 */
[----:B------:R-:W-:Y:S01]  /*1980*/  BPT.TRAP 0x1 ;  /* 0x000000040000795c */ /* 0x000fe20000300000 */
.L_x_21:
[----:B0-----:R-:W-:Y:S02]  /*1990*/  IMAD.U32 R3, RZ, RZ, UR36 ;  /* 0x00000024ff037e24 */ /* 0x001fe4000f8e00ff */
[----:B------:R-:W-:-:S03]  /*19a0*/  IMAD.U32 R0, RZ, RZ, UR38 ;  /* 0x00000026ff007e24 */ /* 0x000fc6000f8e00ff */
[----:B------:R-:W-:Y:S02]  /*19b0*/  LEA R3, R3, UR40, 0x3 ;  /* 0x0000002803037c11 */ /* 0x000fe4000f8e18ff */
[----:B------:R-:W-:-:S04]  /*19c0*/  SHF.L.U32 R0, R0, 0x1f, RZ ;  /* 0x0000001f00007819 */ /* 0x000fc800000006ff */
[----:B------:R0:W1:Y:S01]  /*19d0*/  SYNCS.PHASECHK.TRANS64.TRYWAIT P1, [R3+URZ], R0 ;  /* 0x00000000030075a7 */ /* 0x000062000802017f */
[----:B------:R-:W-:Y:S05]  /*19e0*/  @!P0 BRA `(.L_x_22) ;  /* 0x0000000000048947 */ /* 0x000fea0003800000 */
[----:B------:R-:W-:Y:S01]  /*19f0*/  BPT.TRAP 0x1 ;  /* 0x000000040000795c */ /* 0x000fe20000300000 */
.L_x_22:
[----:B-1----:R-:W-:Y:S05]  /*1a00*/  @P1 BRA `(.L_x_23) ;  /* 0x0000000000081947 */ /* 0x002fea0003800000 */
[----:B------:R-:W1:Y:S02]  /*1a10*/  SYNCS.PHASECHK.TRANS64.TRYWAIT P1, [R3+URZ], R0 ;  /* 0x00000000030075a7 */ /* 0x000e64000802017f */
[----:B-1----:R-:W-:Y:S05]  /*1a20*/  @!P1 BRA `(.L_x_24) ;  /* 0x0000004c00d49947 */ /* 0x002fea0003800000 */
.L_x_23:
[----:B------:R-:W-:Y:S05]  /*1a30*/  WARPSYNC.ALL ;  /* 0x0000000000007948 */ /* 0x000fea0003800000 */
[----:B------:R-:W-:Y:S01]  /*1a40*/  ULEA UR9, UR36, UR46, 0xb ;  /* 0x0000002e24097291 */ /* 0x000fe2000f8e583f */
[----:B------:R-:W-:Y:S01]  /*1a50*/  WARPGROUP.ARRIVE ;  /* 0x00000000000079c5 */ /* 0x000fe20000000000 */
[----:B------:R-:W-:Y:S01]  /*1a60*/  ULEA UR8, UR36, UR47, 0xb ;  /* 0x0000002f24087291 */ /* 0x000fe2000f8e583f */
[----:B01----:R-:W-:Y:S01]  /*1a70*/  IMAD.U32 R0, RZ, RZ, UR42 ;  /* 0x0000002aff007e24 */ /* 0x003fe2000f8e00ff */
[----:B------:R-:W-:Y:S01]  /*1a80*/  UMOV UR5, 0x40000040 ;  /* 0x4000004000057882 */ /* 0x000fe20000000000 */
[----:B------:R-:W-:-:S02]  /*1a90*/  UMOV UR7, 0x40000040 ;  /* 0x4000004000077882 */ /* 0x000fc40000000000 */
[----:B------:R-:W-:Y:S01]  /*1aa0*/  UMOV UR4, UR9 ;  /* 0x0000000900047c82 */ /* 0x000fe20008000000 */
[----:B------:R-:W-:Y:S01]  /*1ab0*/  ISETP.GE.AND P1, PT, R0, 0x1, PT ;  /* 0x000000010000780c */ /* 0x000fe20003f26270 */
[----:B------:R-:W-:Y:S02]  /*1ac0*/  UMOV UR6, UR8 ;  /* 0x0000000800067c82 */ /* 0x000fe40008000000 */
[----:B------:R-:W-:Y:S01]  /*1ad0*/  HGMMA.64x64x8.F32.TF32 R24, gdesc[UR4], RZ, !UPT, gsb0 ;  /* 0x04e00000041879f0 */ /* 0x000fe2000c0028ff */
[----:B------:R-:W-:Y:S02]  /*1ae0*/  UIADD3 UR4, UR9, 0x2, URZ ;  /* 0x0000000209047890 */ /* 0x000fe4000fffe03f */
[----:B------:R-:W-:Y:S01]  /*1af0*/  UIADD3 UR6, UR8, 0x2, URZ ;  /* 0x0000000208067890 */ /* 0x000fe2000fffe03f */
[----:B------:R-:W-:Y:S01]  /*1b00*/  UMOV UR5, 0x40000040 ;  /* 0x4000004000057882 */ /* 0x000fe20000000000 */
[----:B------:R-:W-:Y:S01]  /*1b10*/  UMOV UR7, 0x40000040 ;  /* 0x4000004000077882 */ /* 0x000fe20000000000 */
[----:B------:R-:W-:-:S02]  /*1b20*/  WARPGROUP.DEPBAR.LE gsb0, 0x0 ;  /* 0x00008000000079c5 */ /* 0x000fc40000010000 */
[----:B------:R-:W-:-:S06]  /*1b30*/  WARPGROUP.ARRIVE ;  /* 0x00000000000079c5 */ /* 0x000fcc0000000000 */
[----:B------:R-:W-:Y:S01]  /*1b40*/  HGMMA.64x64x8.F32.TF32 R24, gdesc[UR4], R24, gsb0 ;  /* 0x04e00000041879f0 */ /* 0x000fe20008002818 */
[----:B------:R-:W-:Y:S02]  /*1b50*/  UIADD3 UR4, UR9, 0x4, URZ ;  /* 0x0000000409047890 */ /* 0x000fe4000fffe03f */
[----:B------:R-:W-:Y:S01]  /*1b60*/  UIADD3 UR6, UR8, 0x4, URZ ;  /* 0x0000000408067890 */ /* 0x000fe2000fffe03f */
[----:B------:R-:W-:Y:S01]  /*1b70*/  UMOV UR5, 0x40000040 ;  /* 0x4000004000057882 */ /* 0x000fe20000000000 */
[----:B------:R-:W-:Y:S01]  /*1b80*/  UMOV UR7, 0x40000040 ;  /* 0x4000004000077882 */ /* 0x000fe20000000000 */
[----:B------:R-:W-:Y:S02]  /*1b90*/  WARPGROUP.DEPBAR.LE gsb0, 0x0 ;  /* 0x00008000000079c5 */ /* 0x000fe40000010000 */
        /* <DEDUP_REMOVED lines=92> */
[----:B------:R-:W-:Y:S03]  /*2160*/  HGMMA.64x64x8.F32.TF32 R24, gdesc[UR4], R24, gsb0 ;  /* 0x04e00000041879f0 */ /* 0x000fe60008002818 */
[----:B------:R-:W-:Y:S02]  /*2170*/  WARPGROUP.DEPBAR.LE gsb0, 0x0 ;  /* 0x00008000000079c5 */ /* 0x000fe40000010000 */
[----:B------:R-:W-:Y:S05]  /*2180*/  @!P1 BRA `(.L_x_25) ;  /* 0x0000000800649947 */ /* 0x000fea0003800000 */
[----:B------:R-:W-:Y:S01]  /*2190*/  UIADD3 UR4, UR36, 0x1, URZ ;  /* 0x0000000124047890 */ /* 0x000fe2000fffe03f */
[----:B------:R-:W-:Y:S02]  /*21a0*/  IMAD.U32 R0, RZ, RZ, UR42 ;  /* 0x0000002aff007e24 */ /* 0x000fe4000f8e00ff */
[----:B------:R-:W-:Y:S01]  /*21b0*/  IMAD.U32 R3, RZ, RZ, UR36 ;  /* 0x00000024ff037e24 */ /* 0x000fe2000f8e00ff */
[----:B------:R-:W-:-:S04]  /*21c0*/  UISETP.NE.AND UP0, UPT, UR4, 0x3, UPT ;  /* 0x000000030400788c */ /* 0x000fc8000bf05270 */
[----:B------:R-:W-:Y:S02]  /*21d0*/  USEL UR5, URZ, 0x1, UP0 ;  /* 0x000000013f057887 */ /* 0x000fe40008000000 */
[----:B------:R-:W-:Y:S02]  /*21e0*/  USEL UR4, UR4, URZ, UP0 ;  /* 0x0000003f04047287 */ /* 0x000fe40008000000 */
[----:B------:R-:W-:-:S06]  /*21f0*/  ULOP3.LUT UR5, UR38, UR5, URZ, 0x3c, !UPT ;  /* 0x0000000526057292 */ /* 0x000fcc000f8e3c3f */
[----:B------:R-:W-:-:S07]  /*2200*/  IMAD.U32 R6, RZ, RZ, UR5 ;  /* 0x00000005ff067e24 */ /* 0x000fce000f8e00ff */
.L_x_32:
[----:B------:R-:W-:Y:S05]  /*2210*/  @!P0 BRA `(.L_x_26) ;  /* 0x0000000000048947 */ /* 0x000fea0003800000 */
[----:B------:R-:W-:Y:S01]  /*2220*/  BPT.TRAP 0x1 ;  /* 0x000000040000795c */ /* 0x000fe20000300000 */
.L_x_26:
[----:B------:R-:W-:Y:S01]  /*2230*/  ULEA UR5, UR4, UR40, 0x3 ;  /* 0x0000002804057291 */ /* 0x000fe2000f8e183f */
[----:B------:R-:W-:-:S08]  /*2240*/  SHF.L.U32 R4, R6, 0x1f, RZ ;  /* 0x0000001f06047819 */ /* 0x000fd000000006ff */
[----:B------:R0:W1:Y:S01]  /*2250*/  SYNCS.PHASECHK.TRANS64.TRYWAIT P1, [UR5], R4 ;  /* 0x00000004ff0075a7 */ /* 0x0000620008020145 */
[----:B------:R-:W-:Y:S05]  /*2260*/  @!P0 BRA `(.L_x_27) ;  /* 0x0000000000048947 */ /* 0x000fea0003800000 */
[----:B------:R-:W-:Y:S01]  /*2270*/  BPT.TRAP 0x1 ;  /* 0x000000040000795c */ /* 0x000fe20000300000 */
.L_x_27:
[----:B-1----:R-:W-:Y:S05]  /*2280*/  @P1 BRA `(.L_x_28) ;  /* 0x0000000000081947 */ /* 0x002fea0003800000 */
[----:B------:R-:W1:Y:S02]  /*2290*/  SYNCS.PHASECHK.TRANS64.TRYWAIT P1, [UR5], R4 ;  /* 0x00000004ff0075a7 */ /* 0x000e640008020145 */
[----:B-1----:R-:W-:Y:S05]  /*22a0*/  @!P1 BRA `(.L_x_29) ;  /* 0x0000004400c89947 */ /* 0x002fea0003800000 */
.L_x_28:
[----:B------:R-:W-:Y:S01]  /*22b0*/  ULEA UR5, UR4, UR47, 0xb ;  /* 0x0000002f04057291 */ /* 0x000fe2000f8e583f */
[----:B------:R-:W-:Y:S01]  /*22c0*/  WARPGROUP.ARRIVE ;  /* 0x00000000000079c5 */ /* 0x000fe20000000000 */
[----:B------:R-:W-:Y:S01]  /*22d0*/  ULEA UR6, UR4, UR46, 0xb ;  /* 0x0000002e04067291 */ /* 0x000fe2000f8e583f */
[----:B------:R-:W-:Y:S01]  /*22e0*/  UMOV UR11, 0x40000040 ;  /* 0x40000040000b7882 */ /* 0x000fe20000000000 */
[----:B------:R-:W-:-:S03]  /*22f0*/  UMOV UR9, 0x40000040 ;  /* 0x4000004000097882 */ /* 0x000fc60000000000 */
[----:B------:R-:W-:Y:S02]  /*2300*/  UMOV UR10, UR5 ;  /* 0x00000005000a7c82 */ /* 0x000fe40008000000 */
[----:B------:R-:W-:Y:S02]  /*2310*/  UMOV UR8, UR6 ;  /* 0x0000000600087c82 */ /* 0x000fe40008000000 */
[----:B------:R-:W-:Y:S01]  /*2320*/  HGMMA.64x64x8.F32.TF32 R24, gdesc[UR8], R24, gsb0 ;  /* 0x04e00000081879f0 */ /* 0x000fe20008002818 */
        /* <DEDUP_REMOVED lines=107> */
[----:B------:R-:W-:Y:S01]  /*29e0*/  BPT.TRAP 0x1 ;  /* 0x000000040000795c */ /* 0x000fe20000300000 */
.L_x_30:
[----:B------:R-:W-:-:S13]  /*29f0*/  ISETP.NE.AND P1, PT, R57, RZ, PT ;  /* 0x000000ff3900720c */ /* 0x000fda0003f25270 */
[----:B01----:R-:W-:-:S05]  /*2a00*/  @P1 LEA R4, R3, UR40, 0x3 ;  /* 0x0000002803041c11 */ /* 0x003fca000f8e18ff */
[----:B------:R-:W-:-:S05]  /*2a10*/  @P1 VIADD R5, R4, 0x18 ;  /* 0x0000001804051836 */ /* 0x000fca0000000000 */
[----:B------:R-:W-:-:S04]  /*2a20*/  @P1 PRMT R5, R56, 0x654, R5 ;  /* 0x0000065438051816 */ /* 0x000fc80000000005 */
[----:B------:R0:W-:Y:S01]  /*2a30*/  @P1 SYNCS.ARRIVE.TRANS64.RED.A1T0 RZ, [R5+URZ], RZ ;  /* 0x000000ff05ff19a7 */ /* 0x0001e2000810043f */
[----:B------:R-:W-:-:S13]  /*2a40*/  ISETP.GT.U32.AND P1, PT, R23, 0x1, PT ;  /* 0x000000011700780c */ /* 0x000fda0003f24070 */
[----:B0-----:R-:W-:Y:S05]  /*2a50*/  @P1 BRA `(.L_x_31) ;  /* 0x0000000000041947 */ /* 0x001fea0003800000 */
[----:B------:R-:W-:Y:S01]  /*2a60*/  BPT.TRAP 0x1 ;  /* 0x000000040000795c */ /* 0x000fe20000300000 */
.L_x_31:
[----:B------:R-:W-:Y:S01]  /*2a70*/  UIADD3 UR4, UR4, 0x1, URZ ;  /* 0x0000000104047890 */ /* 0x000fe2000fffe03f */
[C---:B------:R-:W-:Y:S01]  /*2a80*/  ISETP.GT.AND P2, PT, R0.reuse, 0x1, PT ;  /* 0x000000010000780c */ /* 0x040fe20003f44270 */
[----:B------:R-:W-:Y:S02]  /*2a90*/  VIADD R3, R3, 0x1 ;  /* 0x0000000103037836 */ /* 0x000fe40000000000 */
[----:B------:R-:W-:Y:S01]  /*2aa0*/  UISETP.NE.AND UP0, UPT, UR4, 0x3, UPT ;  /* 0x000000030400788c */ /* 0x000fe2000bf05270 */
[----:B------:R-:W-:Y:S02]  /*2ab0*/  VIADD R0, R0, 0xffffffff ;  /* 0xffffffff00007836 */ /* 0x000fe40000000000 */
[C---:B------:R-:W-:Y:S01]  /*2ac0*/  ISETP.NE.AND P1, PT, R3.reuse, 0x3, PT ;  /* 0x000000030300780c */ /* 0x040fe20003f25270 */
[----:B------:R-:W-:Y:S02]  /*2ad0*/  USEL UR5, URZ, 0x1, UP0 ;  /* 0x000000013f057887 */ /* 0x000fe40008000000 */
[----:B------:R-:W-:Y:S01]  /*2ae0*/  USEL UR4, UR4, URZ, UP0 ;  /* 0x0000003f04047287 */ /* 0x000fe20008000000 */
[----:B------:R-:W-:-:S03]  /*2af0*/  SEL R3, R3, RZ, P1 ;  /* 0x000000ff03037207 */ /* 0x000fc60000800000 */
[----:B------:R-:W-:Y:S01]  /*2b00*/  LOP3.LUT R6, R6, UR5, RZ, 0x3c, !PT ;  /* 0x0000000506067c12 */ /* 0x000fe2000f8e3cff */
[----:B------:R-:W-:Y:S07]  /*2b10*/  @P2 BRA `(.L_x_32) ;  /* 0xfffffff400bc2947 */ /* 0x000fee000383ffff */
.L_x_25:
[----:B------:R-:W0:Y:S01]  /*2b20*/  LDC R0, c[0x0][0x28c] ;  /* 0x0000a300ff007b82 */ /* 0x000e220000000800 */
[----:B------:R-:W-:-:S04]  /*2b30*/  IMAD.U32 R3, RZ, RZ, UR44 ;  /* 0x0000002cff037e24 */ /* 0x000fc8000f8e00ff */
[----:B------:R1:W-:Y:S01]  /*2b40*/  SYNCS.ARRIVE.TRANS64.A1T0 RZ, [R3+UR41], RZ ;  /* 0x000000ff03ff79a7 */ /* 0x0003e20008100029 */
[----:B0-----:R-:W-:-:S13]  /*2b50*/  ISETP.GE.AND P1, PT, R0, 0x1, PT ;  /* 0x000000010000780c */ /* 0x001fda0003f26270 */
[----:B-1----:R-:W-:Y:S05]  /*2b60*/  @!P1 BRA `(.L_x_33) ;  /* 0x0000000000449947 */ /* 0x002fea0003800000 */
[----:B------:R-:W-:Y:S05]  /*2b70*/  @!P0 BRA `(.L_x_34) ;  /* 0x0000000000048947 */ /* 0x000fea0003800000 */
[----:B------:R-:W-:Y:S01]  /*2b80*/  BPT.TRAP 0x1 ;  /* 0x000000040000795c */ /* 0x000fe20000300000 */
.L_x_34:
[----:B------:R-:W-:-:S13]  /*2b90*/  ISETP.NE.AND P0, PT, R57, RZ, PT ;  /* 0x000000ff3900720c */ /* 0x000fda0003f05270 */
[----:B------:R-:W-:-:S05]  /*2ba0*/  VOTEU.ANY UP0, P0 ;  /* 0x00000000003f7886 */ /* 0x000fca0000000100 */
[----:B------:R-:W-:-:S06]  /*2bb0*/  @UP0 UIADD3 UR4, UR36, UR42, URZ ;  /* 0x0000002a24040290 */ /* 0x000fcc000fffe03f */
[----:B------:R-:W-:Y:S02]  /*2bc0*/  IMAD.U32 R4, RZ, RZ, UR4 ;  /* 0x00000004ff047e24 */ /* 0x000fe4000f8e00ff */
[----:B------:R-:W-:Y:S02]  /*2bd0*/  IMAD.U32 R3, RZ, RZ, UR4 ;  /* 0x00000004ff037e24 */ /* 0x000fe4000f8e00ff */
[----:B------:R-:W-:-:S05]  /*2be0*/  @P0 IMAD.WIDE.U32 R4, R4, -0x55555555, RZ ;  /* 0xaaaaaaab04040825 */ /* 0x000fca00078e00ff */
[----:B------:R-:W-:-:S05]  /*2bf0*/  @P0 SHF.R.U32.HI R0, RZ, 0x1, R5 ;  /* 0x00000001ff000819 */ /* 0x000fca0000011605 */
[----:B------:R-:W-:-:S05]  /*2c00*/  @P0 IMAD R0, R0, -0x3, R3 ;  /* 0xfffffffd00000824 */ /* 0x000fca00078e0203 */
[----:B------:R-:W-:-:S05]  /*2c10*/  @P0 LEA R0, R0, UR40, 0x3 ;  /* 0x0000002800000c11 */ /* 0x000fca000f8e18ff */
[----:B------:R-:W-:-:S05]  /*2c20*/  @P0 VIADD R3, R0, 0x18 ;  /* 0x0000001800030836 */ /* 0x000fca0000000000 */
[----:B------:R-:W-:-:S04]  /*2c30*/  @P0 PRMT R3, R56, 0x654, R3 ;  /* 0x0000065438030816 */ /* 0x000fc80000000003 */
[----:B------:R0:W-:Y:S01]  /*2c40*/  @P0 SYNCS.ARRIVE.TRANS64.RED.A1T0 RZ, [R3+URZ], RZ ;  /* 0x000000ff03ff09a7 */ /* 0x0001e2000810043f */
[----:B------:R-:W-:-:S13]  /*2c50*/  ISETP.GT.U32.AND P0, PT, R23, 0x1, PT ;  /* 0x000000011700780c */ /* 0x000fda0003f04070 */
[----:B0-----:R-:W-:Y:S05]  /*2c60*/  @P0 BRA `(.L_x_33) ;  /* 0x0000000000040947 */ /* 0x001fea0003800000 */
[----:B------:R-:W-:Y:S01]  /*2c70*/  BPT.TRAP 0x1 ;  /* 0x000000040000795c */ /* 0x000fe20000300000 */
.L_x_33:
[----:B------:R-:W-:Y:S01]  /*2c80*/  SHF.L.U32 R0, R75, 0x1f, RZ ;  /* 0x0000001f4b007819 */ /* 0x000fe200000006ff */
[----:B------:R-:W-:Y:S01]  /*2c90*/  UIADD3 UR36, UR36, UR39, URZ ;  /* 0x0000002724247290 */ /* 0x000fe2000fffe03f */
[----:B------:R-:W-:Y:S01]  /*2ca0*/  SHF.R.S32.HI R9, RZ, 0x1f, R19 ;  /* 0x0000001fff097819 */ /* 0x000fe20000011413 */
[----:B------:R-:W-:Y:S01]  /*2cb0*/  UISETP.GE.U32.AND UP1, UPT, UR39, 0x3, UPT ;  /* 0x000000032700788c */ /* 0x000fe2000bf26070 */
[----:B------:R-:W0:Y:S01]  /*2cc0*/  SYNCS.PHASECHK.TRANS64.TRYWAIT P0, [UR43+0x8], R0 ;  /* 0x00000800ff0075a7 */ /* 0x000e22000800016b */
[----:B------:R-:W-:-:S04]  /*2cd0*/  UISETP.GT.U32.AND UP0, UPT, UR36, 0x2, UPT ;  /* 0x000000022400788c */ /* 0x000fc8000bf04070 */
[----:B------:R-:W-:-:S04]  /*2ce0*/  UISETP.LT.U32.AND UP0, UPT, UR39, 0x3, UP0 ;  /* 0x000000032700788c */ /* 0x000fc80008701070 */
[----:B------:R-:W-:Y:S02]  /*2cf0*/  USEL UR6, URZ, 0x1, !UP0 ;  /* 0x000000013f067887 */ /* 0x000fe4000c000000 */
[----:B------:R-:W-:Y:S02]  /*2d00*/  @UP1 UIMAD.WIDE.U32 UR4, UR36, -0x55555555, URZ ;  /* 0xaaaaaaab240418a5 */ /* 0x000fe4000f8e003f */
[----:B------:R-:W-:Y:S02]  /*2d10*/  ULOP3.LUT UR38, UR38, UR6, URZ, 0x3c, !UPT ;  /* 0x0000000626267292 */ /* 0x000fe4000f8e3c3f */
[----:B------:R-:W-:-:S04]  /*2d20*/  @UP1 USHF.R.U32.HI UR4, URZ, 0x1, UR5 ;  /* 0x000000013f041899 */ /* 0x000fc80008011605 */
[----:B------:R-:W-:Y:S01]  /*2d30*/  @UP1 ULOP3.LUT UR38, UR38, 0x1, UR4, 0x78, !UPT ;  /* 0x0000000126261892 */ /* 0x000fe2000f8e7804 */
[----:B0-----:R-:W-:Y:S11]  /*2d40*/  @!P0 BRA `(.L_x_35) ;  /* 0x0000003c00388947 */ /* 0x001ff60003800000 */
.L_x_124:
[----:B------:R-:W-:Y:S01]  /*2d50*/  ULDC.64 UR4, c[0x0][0x5d0] ;  /* 0x0001740000047ab9 */ /* 0x000fe20000000a00 */
[----:B------:R-:W-:Y:S01]  /*2d60*/  ULDC UR6, c[0x0][0x284] ;  /* 0x0000a10000067ab9 */ /* 0x000fe20000000800 */
[----:B0-----:R-:W-:Y:S02]  /*2d70*/  IMAD R0, R9, UR4, RZ ;  /* 0x0000000409007c24 */ /* 0x001fe4000f8e02ff */
[----:B------:R-:W-:Y:S02]  /*2d80*/  IMAD.SHL.U32 R12, R18, 0x40, RZ ;  /* 0x00000040120c7824 */ /* 0x000fe400078e00ff */
[C---:B------:R-:W-:Y:S02]  /*2d90*/  IMAD R3, R19.reuse, UR5, R0 ;  /* 0x0000000513037c24 */ /* 0x040fe4000f8e0200 */
[----:B------:R-:W-:Y:S01]  /*2da0*/  IMAD.SHL.U32 R0, R22, 0x40, RZ ;  /* 0x0000004016007824 */ /* 0x000fe200078e00ff */
[----:B------:R-:W-:Y:S01]  /*2db0*/  SHF.R.S32.HI R13, RZ, 0x1f, R12 ;  /* 0x0000001fff0d7819 */ /* 0x000fe2000001140c */
[----:B------:R-:W-:Y:S01]  /*2dc0*/  IMAD.WIDE.U32 R4, R19, UR4, R62 ;  /* 0x0000000413047c25 */ /* 0x000fe2000f8e003e */
[----:B------:R-:W-:-:S02]  /*2dd0*/  ULDC.64 UR4, c[0x0][0x5c8] ;  /* 0x0001720000047ab9 */ /* 0x000fc40000000a00 */
[----:B------:R-:W-:Y:S01]  /*2de0*/  ISETP.GE.AND P0, PT, R0, UR6, PT ;  /* 0x0000000600007c0c */ /* 0x000fe2000bf06270 */
[----:B------:R-:W-:Y:S01]  /*2df0*/  ULDC UR6, c[0x0][0x288] ;  /* 0x0000a20000067ab9 */ /* 0x000fe20000000800 */
[----:B------:R-:W-:Y:S01]  /*2e00*/  IADD3 R4, P1, R12, R4, RZ ;  /* 0x000000040c047210 */ /* 0x000fe20007f3e0ff */
[----:B------:R-:W-:Y:S01]  /*2e10*/  IMAD.WIDE R20, R22, 0x40, R60 ;  /* 0x0000004016147825 */ /* 0x000fe200078e023c */
[----:B------:R-:W-:Y:S02]  /*2e20*/  ISETP.GE.OR P0, PT, R12, UR6, P0 ;  /* 0x000000060c007c0c */ /* 0x000fe40008706670 */
[----:B------:R-:W-:Y:S01]  /*2e30*/  IADD3.X R5, R13, R5, R3, P1, !PT ;  /* 0x000000050d057210 */ /* 0x000fe20000ffe403 */
[----:B------:R-:W-:-:S04]  /*2e40*/  IMAD R7, R21, UR4, RZ ;  /* 0x0000000415077c24 */ /* 0x000fc8000f8e02ff */
[C---:B------:R-:W-:Y:S02]  /*2e50*/  IMAD R7, R20.reuse, UR5, R7 ;  /* 0x0000000514077c24 */ /* 0x040fe4000f8e0207 */
[----:B------:R-:W-:-:S04]  /*2e60*/  IMAD.WIDE.U32 R72, R20, UR4, R4 ;  /* 0x0000000414487c25 */ /* 0x000fc8000f8e0004 */
[----:B------:R-:W-:Y:S05]  /*2e70*/  @P0 BRA `(.L_x_36) ;  /* 0x0000002000540947 */ /* 0x000fea0003800000 */
[----:B-----5:R-:W-:Y:S01]  /*2e80*/  FSETP.NEU.AND P1, PT, R59, RZ, PT ;  /* 0x000000ff3b00720b */ /* 0x020fe20003f2d000 */
[----:B------:R-:W-:Y:S01]  /*2e90*/  IMAD.IADD R22, R67, 0x1, -R12 ;  /* 0x0000000143167824 */ /* 0x000fe200078e0a0c */
[----:B------:R-:W-:Y:S01]  /*2ea0*/  BSSY B0, `(.L_x_36) ;  /* 0x0000212000007945 */ /* 0x000fe20003800000 */
[----:B------:R-:W-:Y:S02]  /*2eb0*/  IMAD.IADD R0, R71, 0x1, -R0 ;  /* 0x0000000147007824 */ /* 0x000fe400078e0a00 */
[----:B------:R-:W-:Y:S01]  /*2ec0*/  IMAD.IADD R7, R73, 0x1, R7 ;  /* 0x0000000149077824 */ /* 0x000fe200078e0207 */
[----:B------:R-:W-:-:S04]  /*2ed0*/  ISETP.GT.AND P0, PT, R22, RZ, PT ;  /* 0x000000ff1600720c */ /* 0x000fc80003f04270 */
[----:B------:R-:W-:-:S03]  /*2ee0*/  ISETP.GT.AND P2, PT, R0, RZ, P0 ;  /* 0x000000ff0000720c */ /* 0x000fc60000744270 */
[----:B------:R-:W-:Y:S10]  /*2ef0*/  @!P1 BRA `(.L_x_37) ;  /* 0x0000001400d89947 */ /* 0x000ff40003800000 */
[----:B------:R-:W0:Y:S01]  /*2f00*/  LDC.64 R76, c[0x0][0x5b8] ;  /* 0x00016e00ff4c7b82 */ /* 0x000e220000000a00 */
[----:B------:R-:W-:-:S07]  /*2f10*/  ULDC.64 UR4, c[0x0][0x5c0] ;  /* 0x0001700000047ab9 */ /* 0x000fce0000000a00 */
[----:B------:R-:W1:Y:S08]  /*2f20*/  LDC.64 R78, c[0x0][0x5b0] ;  /* 0x00016c00ff4e7b82 */ /* 0x000e700000000a00 */
[----:B------:R-:W2:Y:S01]  /*2f30*/  LDC.64 R80, c[0x0][0x5a8] ;  /* 0x00016a00ff507b82 */ /* 0x000ea20000000a00 */
[-C--:B0-----:R-:W-:Y:S02]  /*2f40*/  IMAD R6, R9, R76.reuse, RZ ;  /* 0x0000004c09067224 */ /* 0x081fe400078e02ff */
[----:B------:R-:W-:-:S04]  /*2f50*/  IMAD.WIDE.U32 R4, R19, R76, R62 ;  /* 0x0000004c13047225 */ /* 0x000fc800078e003e */
[----:B------:R-:W-:Y:S01]  /*2f60*/  IMAD R73, R19, R77, R6 ;  /* 0x0000004d13497224 */ /* 0x000fe200078e0206 */
[----:B------:R-:W-:Y:S01]  /*2f70*/  IADD3 R8, P1, R12, R4, RZ ;  /* 0x000000040c087210 */ /* 0x000fe20007f3e0ff */
[----:B-1----:R-:W-:-:S03]  /*2f80*/  IMAD R3, R21, R78, RZ ;  /* 0x0000004e15037224 */ /* 0x002fc600078e02ff */
[----:B------:R-:W-:Y:S01]  /*2f90*/  IADD3.X R9, R13, R5, R73, P1, !PT ;  /* 0x000000050d097210 */ /* 0x000fe20000ffe449 */
[C---:B------:R-:W-:Y:S02]  /*2fa0*/  IMAD R21, R20.reuse, R79, R3 ;  /* 0x0000004f14157224 */ /* 0x040fe400078e0203 */
[----:B------:R-:W-:-:S04]  /*2fb0*/  IMAD.WIDE.U32 R4, R20, R78, R8 ;  /* 0x0000004e14047225 */ /* 0x000fc800078e0008 */
[----:B------:R-:W-:Y:S01]  /*2fc0*/  IMAD.IADD R3, R5, 0x1, R21 ;  /* 0x0000000105037824 */ /* 0x000fe200078e0215 */
[----:B--2---:R-:W-:-:S04]  /*2fd0*/  LEA R10, P1, R4, R80, 0x2 ;  /* 0x00000050040a7211 */ /* 0x004fc800078210ff */
[----:B------:R-:W-:-:S05]  /*2fe0*/  LEA.HI.X R11, R4, R81, R3, 0x2, P1 ;  /* 0x00000051040b7211 */ /* 0x000fca00008f1403 */
[----:B------:R0:W2:Y:S01]  /*2ff0*/  @P2 LDG.E.LTC128B R3, desc[UR48][R10.64] ;  /* 0x000000300a032981 */ /* 0x0000a2000c1e1920 */
[----:B------:R-:W-:Y:S01]  /*3000*/  IMAD.WIDE.U32 R4, R20, R78, R12 ;  /* 0x0000004e14047225 */ /* 0x000fe200078e000c */
[----:B------:R-:W-:Y:S01]  /*3010*/  LEA R6, P3, R72, UR4, 0x2 ;  /* 0x0000000448067c11 */ /* 0x000fe2000f8610ff */
[----:B------:R-:W-:Y:S01]  /*3020*/  BSSY B1, `(.L_x_38) ;  /* 0x0000014000017945 */ /* 0x000fe20003800000 */
[----:B------:R-:W-:Y:S02]  /*3030*/  IADD3 R14, P1, R62, R4, RZ ;  /* 0x000000043e0e7210 */ /* 0x000fe40007f3e0ff */
[----:B------:R-:W-:Y:S02]  /*3040*/  LEA.HI.X R7, R72, UR5, R7, 0x2, P3 ;  /* 0x0000000548077c11 */ /* 0x000fe400098f1407 */
[----:B------:R-:W-:Y:S01]  /*3050*/  IADD3.X R15, R63, R21, R5, P1, !PT ;  /* 0x000000153f0f7210 */ /* 0x000fe20000ffe405 */
[----:B0-----:R-:W-:Y:S01]  /*3060*/  IMAD.SHL.U32 R10, R78, 0x8, RZ ;  /* 0x000000084e0a7824 */ /* 0x001fe200078e00ff */
[----:B------:R-:W-:-:S02]  /*3070*/  ISETP.GT.AND P1, PT, R22, 0x1, PT ;  /* 0x000000011600780c */ /* 0x000fc40003f24270 */
[----:B------:R-:W-:Y:S01]  /*3080*/  SHF.L.U64.HI R11, R78, 0x3, R79 ;  /* 0x000000034e0b7819 */ /* 0x000fe2000001024f */
[----:B------:R-:W-:Y:S01]  /*3090*/  IMAD.WIDE.U32 R14, R19, R76, R14 ;  /* 0x0000004c130e7225 */ /* 0x000fe200078e000e */
[----:B------:R-:W-:-:S03]  /*30a0*/  ISETP.GT.AND P3, PT, R0, RZ, P1 ;  /* 0x000000ff0000720c */ /* 0x000fc60000f64270 */
[----:B------:R-:W-:Y:S01]  /*30b0*/  IMAD.WIDE.U32 R10, R20, R78, R10 ;  /* 0x0000004e140a7225 */ /* 0x000fe200078e000a */
[----:B--2---:R-:W-:-:S05]  /*30c0*/  LOP3.LUT R4, R3, 0xffffe000, RZ, 0xc0, !PT ;  /* 0xffffe00003047812 */ /* 0x004fca00078ec0ff */
[----:B------:R-:W-:Y:S01]  /*30d0*/  FMUL R5, R4, R59 ;  /* 0x0000003b04057220 */ /* 0x000fe20000400000 */
[----:B------:R-:W-:-:S03]  /*30e0*/  LEA R4, P4, R14, R80, 0x2 ;  /* 0x000000500e047211 */ /* 0x000fc600078810ff */
[----:B------:R-:W-:Y:S01]  /*30f0*/  FFMA R77, R24, R58, R5 ;  /* 0x0000003a184d7223 */ /* 0x000fe20000000005 */
[----:B------:R-:W-:-:S04]  /*3100*/  IMAD.IADD R5, R73, 0x1, R15 ;  /* 0x0000000149057824 */ /* 0x000fc800078e020f */
[----:B------:R-:W-:Y:S02]  /*3110*/  F2FP.TF32.F32.PACK_B R77, R77 ;  /* 0x0000004dff4d723e */ /* 0x000fe400024050ff */
[----:B------:R-:W-:-:S03]  /*3120*/  LEA.HI.X R5, R14, R81, R5, 0x2, P4 ;  /* 0x000000510e057211 */ /* 0x000fc600020f1405 */
[----:B------:R0:W-:Y:S01]  /*3130*/  @P2 STG.E desc[UR48][R6.64], R77 ;  /* 0x0000004d06002986 */ /* 0x0001e2000c101930 */
[----:B------:R-:W-:Y:S05]  /*3140*/  @!P3 BRA `(.L_x_39) ;  /* 0x000000000004b947 */ /* 0x000fea0003800000 */
[----:B------:R1:W5:Y:S02]  /*3150*/  LDG.E.LTC128B R3, desc[UR48][R4.64+0x4] ;  /* 0x0000043004037981 */ /* 0x000364000c1e1920 */
.L_x_39:
[----:B------:R-:W-:Y:S05]  /*3160*/  BSYNC B1 ;  /* 0x0000000000017941 */ /* 0x000fea0003800000 */
.L_x_38:
[----:B-----5:R-:W-:Y:S01]  /*3170*/  LOP3.LUT R14, R3, 0xffffe000, RZ, 0xc0, !PT ;  /* 0xffffe000030e7812 */ /* 0x020fe200078ec0ff */
[----:B------:R-:W-:Y:S01]  /*3180*/  IMAD.IADD R21, R21, 0x1, R11 ;  /* 0x0000000115157824 */ /* 0x000fe200078e020b */
[----:B------:R-:W-:Y:S01]  /*3190*/  IADD3 R8, P2, R8, R10, RZ ;  /* 0x0000000a08087210 */ /* 0x000fe20007f5e0ff */
[----:B------:R-:W-:Y:S01]  /*31a0*/  IMAD.MOV.U32 R18, RZ, RZ, R3 ;  /* 0x000000ffff127224 */ /* 0x000fe200078e0003 */
[----:B------:R-:W-:Y:S01]  /*31b0*/  ISETP.GT.AND P0, PT, R0, 0x8, P0 ;  /* 0x000000080000780c */ /* 0x000fe20000704270 */
[----:B------:R-:W-:Y:S02]  /*31c0*/  FMUL R14, R14, R59 ;  /* 0x0000003b0e0e7220 */ /* 0x000fe40000400000 */
[----:B------:R-:W-:Y:S02]  /*31d0*/  IMAD.X R9, R21, 0x1, R9, P2 ;  /* 0x0000000115097824 */ /* 0x000fe400010e0609 */
[----:B------:R-:W-:Y:S01]  /*31e0*/  FFMA R25, R25, R58, R14 ;  /* 0x0000003a19197223 */ /* 0x000fe2000000000e */
[----:B------:R-:W-:-:S04]  /*31f0*/  LEA R14, P2, R8, R80, 0x2 ;  /* 0x00000050080e7211 */ /* 0x000fc800078410ff */
[----:B------:R-:W-:Y:S02]  /*3200*/  F2FP.TF32.F32.PACK_B R25, R25 ;  /* 0x00000019ff19723e */ /* 0x000fe400024050ff */
[----:B------:R-:W-:-:S03]  /*3210*/  LEA.HI.X R15, R8, R81, R9, 0x2, P2 ;  /* 0x00000051080f7211 */ /* 0x000fc600010f1409 */
[----:B------:R2:W-:Y:S04]  /*3220*/  @P3 STG.E desc[UR48][R6.64+0x4], R25 ;  /* 0x0000041906003986 */ /* 0x0005e8000c101930 */
[----:B------:R-:W3:Y:S01]  /*3230*/  @P0 LDG.E.LTC128B R18, desc[UR48][R14.64] ;  /* 0x000000300e120981 */ /* 0x000ee2000c1e1920 */
[----:B------:R-:W-:Y:S01]  /*3240*/  IADD3 R12, P2, P3, R62, R10, R12 ;  /* 0x0000000a3e0c7210 */ /* 0x000fe20007b5e00c */
[----:B------:R-:W-:Y:S01]  /*3250*/  BSSY B1, `(.L_x_40) ;  /* 0x0000011000017945 */ /* 0x000fe20003800000 */
[C---:B------:R-:W-:Y:S02]  /*3260*/  SHF.L.U64.HI R9, R64.reuse, 0x2, R65 ;  /* 0x0000000240097819 */ /* 0x040fe40000010241 */
[----:B------:R-:W-:Y:S02]  /*3270*/  IADD3.X R13, R63, R21, R13, P2, P3 ;  /* 0x000000153f0d7210 */ /* 0x000fe400017e640d */
[----:B------:R-:W-:-:S02]  /*3280*/  LEA R10, P2, R64, R6, 0x2 ;  /* 0x00000006400a7211 */ /* 0x000fc400078410ff */
[----:B------:R-:W-:Y:S01]  /*3290*/  ISETP.GT.AND P1, PT, R0, 0x8, P1 ;  /* 0x000000080000780c */ /* 0x000fe20000f24270 */
[----:B------:R-:W-:-:S04]  /*32a0*/  IMAD.WIDE.U32 R12, R19, R76, R12 ;  /* 0x0000004c130c7225 */ /* 0x000fc800078e000c */
[----:B------:R-:W-:Y:S01]  /*32b0*/  IMAD.X R11, R9, 0x1, R7, P2 ;  /* 0x00000001090b7824 */ /* 0x000fe200010e0607 */
[----:B---3--:R-:W-:-:S05]  /*32c0*/  LOP3.LUT R8, R18, 0xffffe000, RZ, 0xc0, !PT ;  /* 0xffffe00012087812 */ /* 0x008fca00078ec0ff */
        /* <DEDUP_REMOVED lines=9> */
.L_x_41:
[----:B------:R-:W-:Y:S05]  /*3360*/  BSYNC B1 ;  /* 0x0000000000017941 */ /* 0x000fea0003800000 */
.L_x_40:
[----:B-----5:R-:W-:Y:S01]  /*3370*/  LOP3.LUT R12, R18, 0xffffe000, RZ, 0xc0, !PT ;  /* 0xffffe000120c7812 */ /* 0x020fe200078ec0ff */
[----:B------:R-:W-:Y:S01]  /*3380*/  BSSY B1, `(.L_x_42) ;  /* 0x0000009000017945 */ /* 0x000fe20003800000 */
[----:B------:R-:W-:-:S03]  /*3390*/  ISETP.GT.AND P0, PT, R22, 0x8, PT ;  /* 0x000000081600780c */ /* 0x000fc60003f04270 */
[----:B------:R-:W-:Y:S01]  /*33a0*/  FMUL R12, R12, R59 ;  /* 0x0000003b0c0c7220 */ /* 0x000fe20000400000 */
[----:B------:R-:W-:-:S03]  /*33b0*/  ISETP.GT.AND P2, PT, R0, RZ, P0 ;  /* 0x000000ff0000720c */ /* 0x000fc60000744270 */
[----:B------:R-:W-:-:S05]  /*33c0*/  FFMA R27, R27, R58, R12 ;  /* 0x0000003a1b1b7223 */ /* 0x000fca000000000c */
[----:B------:R-:W-:-:S05]  /*33d0*/  F2FP.TF32.F32.PACK_B R27, R27 ;  /* 0x0000001bff1b723e */ /* 0x000fca00024050ff */
[----:B------:R4:W-:Y:S01]  /*33e0*/  @P1 STG.E desc[UR48][R10.64+0x4], R27 ;  /* 0x0000041b0a001986 */ /* 0x0009e2000c101930 */
[----:B------:R-:W-:Y:S05]  /*33f0*/  @!P2 BRA `(.L_x_43) ;  /* 0x000000000004a947 */ /* 0x000fea0003800000 */
[----:B------:R0:W5:Y:S02]  /*3400*/  LDG.E.LTC128B R18, desc[UR48][R4.64+0x20] ;  /* 0x0000203004127981 */ /* 0x000164000c1e1920 */
.L_x_43:
[----:B------:R-:W-:Y:S05]  /*3410*/  BSYNC B1 ;  /* 0x0000000000017941 */ /* 0x000fea0003800000 */
.L_x_42:
        /* <DEDUP_REMOVED lines=10> */
.L_x_45:
[----:B------:R-:W-:Y:S05]  /*34c0*/  BSYNC B1 ;  /* 0x0000000000017941 */ /* 0x000fea0003800000 */
.L_x_44:
[----:B-----5:R-:W-:Y:S01]  /*34d0*/  LOP3.LUT R12, R18, 0xffffe000, RZ, 0xc0, !PT ;  /* 0xffffe000120c7812 */ /* 0x020fe200078ec0ff */
[----:B------:R-:W-:Y:S01]  /*34e0*/  BSSY B1, `(.L_x_46) ;  /* 0x0000008000017945 */ /* 0x000fe20003800000 */
[----:B------:R-:W-:-:S03]  /*34f0*/  ISETP.GT.AND P0, PT, R0, 0x8, P0 ;  /* 0x000000080000780c */ /* 0x000fc60000704270 */
[----:B------:R-:W-:-:S04]  /*3500*/  FMUL R12, R12, R59 ;  /* 0x0000003b0c0c7220 */ /* 0x000fc80000400000 */
[----:B------:R-:W-:-:S05]  /*3510*/  FFMA R29, R29, R58, R12 ;  /* 0x0000003a1d1d7223 */ /* 0x000fca000000000c */
[----:B------:R-:W-:-:S05]  /*3520*/  F2FP.TF32.F32.PACK_B R29, R29 ;  /* 0x0000001dff1d723e */ /* 0x000fca00024050ff */
[----:B------:R0:W-:Y:S01]  /*3530*/  @P3 STG.E desc[UR48][R6.64+0x24], R29 ;  /* 0x0000241d06003986 */ /* 0x0001e2000c101930 */
[----:B------:R-:W-:Y:S05]  /*3540*/  @!P0 BRA `(.L_x_47) ;  /* 0x0000000000048947 */ /* 0x000fea0003800000 */
[----:B------:R0:W5:Y:S02]  /*3550*/  LDG.E.LTC128B R18, desc[UR48][R8.64+0x20] ;  /* 0x0000203008127981 */ /* 0x000164000c1e1920 */
.L_x_47:
[----:B------:R-:W-:Y:S05]  /*3560*/  BSYNC B1 ;  /* 0x0000000000017941 */ /* 0x000fea0003800000 */
.L_x_46:
[----:B-----5:R-:W-:Y:S01]  /*3570*/  LOP3.LUT R12, R18, 0xffffe000, RZ, 0xc0, !PT ;  /* 0xffffe000120c7812 */ /* 0x020fe200078ec0ff */
[----:B------:R-:W-:Y:S01]  /*3580*/  BSSY B1, `(.L_x_48) ;  /* 0x0000008000017945 */ /* 0x000fe20003800000 */
[----:B------:R-:W-:-:S03]  /*3590*/  ISETP.GT.AND P1, PT, R0, 0x8, P1 ;  /* 0x000000080000780c */ /* 0x000fc60000f24270 */
[----:B0-----:R-:W-:-:S04]  /*35a0*/  FMUL R3, R12, R59 ;  /* 0x0000003b0c037220 */ /* 0x001fc80000400000 */
[----:B------:R-:W-:-:S05]  /*35b0*/  FFMA R3, R30, R58, R3 ;  /* 0x0000003a1e037223 */ /* 0x000fca0000000003 */
[----:B------:R-:W-:-:S05]  /*35c0*/  F2FP.TF32.F32.PACK_B R3, R3 ;  /* 0x00000003ff03723e */ /* 0x000fca00024050ff */
[----:B------:R0:W-:Y:S01]  /*35d0*/  @P0 STG.E desc[UR48][R10.64+0x20], R3 ;  /* 0x000020030a000986 */ /* 0x0001e2000c101930 */
[----:B------:R-:W-:Y:S05]  /*35e0*/  @!P1 BRA `(.L_x_49) ;  /* 0x0000000000049947 */ /* 0x000fea0003800000 */
[----:B------:R0:W5:Y:S02]  /*35f0*/  LDG.E.LTC128B R18, desc[UR48][R8.64+0x24] ;  /* 0x0000243008127981 */ /* 0x000164000c1e1920 */
.L_x_49:
[----:B------:R-:W-:Y:S05]  /*3600*/  BSYNC B1 ;  /* 0x0000000000017941 */ /* 0x000fea0003800000 */
.L_x_48:
        /* <DEDUP_REMOVED lines=10> */
.L_x_51:
[----:B------:R-:W-:Y:S05]  /*36b0*/  BSYNC B1 ;  /* 0x0000000000017941 */ /* 0x000fea0003800000 */
.L_x_50:
[----:B-----5:R-:W-:Y:S01]  /*36c0*/  LOP3.LUT R12, R18, 0xffffe000, RZ, 0xc0, !PT ;  /* 0xffffe000120c7812 */ /* 0x020fe200078ec0ff */
[----:B------:R-:W-:Y:S01]  /*36d0*/  BSSY B1, `(.L_x_52) ;  /* 0x0000009000017945 */ /* 0x000fe20003800000 */
[----:B------:R-:W-:-:S03]  /*36e0*/  ISETP.GT.AND P1, PT, R22, 0x11, PT ;  /* 0x000000111600780c */ /* 0x000fc60003f24270 */
[----:B0-----:R-:W-:Y:S01]  /*36f0*/  FMUL R3, R12, R59 ;  /* 0x0000003b0c037220 */ /* 0x001fe20000400000 */
[----:B------:R-:W-:-:S03]  /*3700*/  ISETP.GT.AND P3, PT, R0, RZ, P1 ;  /* 0x000000ff0000720c */ /* 0x000fc60000f64270 */
[----:B------:R-:W-:-:S05]  /*3710*/  FFMA R3, R32, R58, R3 ;  /* 0x0000003a20037223 */ /* 0x000fca0000000003 */
[----:B------:R-:W-:-:S05]  /*3720*/  F2FP.TF32.F32.PACK_B R3, R3 ;  /* 0x00000003ff03723e */ /* 0x000fca00024050ff */
[----:B------:R0:W-:Y:S01]  /*3730*/  @P2 STG.E desc[UR48][R6.64+0x40], R3 ;  /* 0x0000400306002986 */ /* 0x0001e2000c101930 */
[----:B------:R-:W-:Y:S05]  /*3740*/  @!P3 BRA `(.L_x_53) ;  /* 0x000000000004b947 */ /* 0x000fea0003800000 */
[----:B------:R0:W5:Y:S02]  /*3750*/  LDG.E.LTC128B R18, desc[UR48][R4.64+0x44] ;  /* 0x0000443004127981 */ /* 0x000164000c1e1920 */
.L_x_53:
[----:B------:R-:W-:Y:S05]  /*3760*/  BSYNC B1 ;  /* 0x0000000000017941 */ /* 0x000fea0003800000 */
.L_x_52:
        /* <DEDUP_REMOVED lines=9> */
.L_x_55:
[----:B------:R-:W-:Y:S05]  /*3800*/  BSYNC B1 ;  /* 0x0000000000017941 */ /* 0x000fea0003800000 */
.L_x_54:
        /* <DEDUP_REMOVED lines=9> */
.L_x_57:
[----:B------:R-:W-:Y:S05]  /*38a0*/  BSYNC B1 ;  /* 0x0000000000017941 */ /* 0x000fea0003800000 */
.L_x_56:
        /* <DEDUP_REMOVED lines=10> */
.L_x_59:
[----:B------:R-:W-:Y:S05]  /*3950*/  BSYNC B1 ;  /* 0x0000000000017941 */ /* 0x000fea0003800000 */
.L_x_58:
        /* <DEDUP_REMOVED lines=10> */
.L_x_61:
[----:B------:R-:W-:Y:S05]  /*3a00*/  BSYNC B1 ;  /* 0x0000000000017941 */ /* 0x000fea0003800000 */
.L_x_60:
        /* <DEDUP_REMOVED lines=9> */
.L_x_63:
[----:B------:R-:W-:Y:S05]  /*3aa0*/  BSYNC B1 ;  /* 0x0000000000017941 */ /* 0x000fea0003800000 */
.L_x_62:
        /* <DEDUP_REMOVED lines=9> */
.L_x_65:
[----:B------:R-:W-:Y:S05]  /*3b40*/  BSYNC B1 ;  /* 0x0000000000017941 */ /* 0x000fea0003800000 */
.L_x_64:
        /* <DEDUP_REMOVED lines=10> */
.L_x_67:
[----:B------:R-:W-:Y:S05]  /*3bf0*/  BSYNC B1 ;  /* 0x0000000000017941 */ /* 0x000fea0003800000 */
.L_x_66:
        /* <DEDUP_REMOVED lines=10> */
.L_x_69:
[----:B------:R-:W-:Y:S05]  /*3ca0*/  BSYNC B1 ;  /* 0x0000000000017941 */ /* 0x000fea0003800000 */
.L_x_68:
        /* <DEDUP_REMOVED lines=9> */
.L_x_71:
[----:B------:R-:W-:Y:S05]  /*3d40*/  BSYNC B1 ;  /* 0x0000000000017941 */ /* 0x000fea0003800000 */
.L_x_70:
        /* <DEDUP_REMOVED lines=9> */
.L_x_73:
[----:B------:R-:W-:Y:S05]  /*3de0*/  BSYNC B1 ;  /* 0x0000000000017941 */ /* 0x000fea0003800000 */
.L_x_72:
        /* <DEDUP_REMOVED lines=10> */
.L_x_75:
[----:B------:R-:W-:Y:S05]  /*3e90*/  BSYNC B1 ;  /* 0x0000000000017941 */ /* 0x000fea0003800000 */
.L_x_74:
        /* <DEDUP_REMOVED lines=10> */
.L_x_77:
[----:B------:R-:W-:Y:S05]  /*3f40*/  BSYNC B1 ;  /* 0x0000000000017941 */ /* 0x000fea0003800000 */
.L_x_76:
        /* <DEDUP_REMOVED lines=9> */
.L_x_79:
[----:B------:R-:W-:Y:S05]  /*3fe0*/  BSYNC B1 ;  /* 0x0000000000017941 */ /* 0x000fea0003800000 */
.L_x_78:
        /* <DEDUP_REMOVED lines=9> */
.L_x_81:
[----:B------:R-:W-:Y:S05]  /*4080*/  BSYNC B1 ;  /* 0x0000000000017941 */ /* 0x000fea0003800000 */
.L_x_80:
        /* <DEDUP_REMOVED lines=10> */
.L_x_83:
[----:B------:R-:W-:Y:S05]  /*4130*/  BSYNC B1 ;  /* 0x0000000000017941 */ /* 0x000fea0003800000 */
.L_x_82:
        /* <DEDUP_REMOVED lines=10> */
.L_x_85:
[----:B------:R-:W-:Y:S05]  /*41e0*/  BSYNC B1 ;  /* 0x0000000000017941 */ /* 0x000fea0003800000 */
.L_x_84:
        /* <DEDUP_REMOVED lines=9> */
.L_x_87:
[----:B------:R-:W-:Y:S05]  /*4280*/  BSYNC B1 ;  /* 0x0000000000017941 */ /* 0x000fea0003800000 */
.L_x_86:
        /* <DEDUP_REMOVED lines=9> */
.L_x_89:
[----:B------:R-:W-:Y:S05]  /*4320*/  BSYNC B1 ;  /* 0x0000000000017941 */ /* 0x000fea0003800000 */
.L_x_88:
        /* <DEDUP_REMOVED lines=10> */
.L_x_91:
[----:B------:R-:W-:Y:S05]  /*43d0*/  BSYNC B1 ;  /* 0x0000000000017941 */ /* 0x000fea0003800000 */
.L_x_90:
        /* <DEDUP_REMOVED lines=10> */
.L_x_93:
[----:B------:R-:W-:Y:S05]  /*4480*/  BSYNC B1 ;  /* 0x0000000000017941 */ /* 0x000fea0003800000 */
.L_x_92:
[----:B01---5:R-:W-:Y:S01]  /*4490*/  LOP3.LUT R4, R18, 0xffffe000, RZ, 0xc0, !PT ;  /* 0xffffe00012047812 */ /* 0x023fe200078ec0ff */
        /* <DEDUP_REMOVED lines=8> */
.L_x_95:
[----:B------:R-:W-:Y:S05]  /*4520*/  BSYNC B1 ;  /* 0x0000000000017941 */ /* 0x000fea0003800000 */
.L_x_94:
[----:B-----5:R-:W-:Y:S01]  /*4530*/  LOP3.LUT R4, R18, 0xffffe000, RZ, 0xc0, !PT ;  /* 0xffffe00012047812 */ /* 0x020fe200078ec0ff */
[----:B------:R-:W-:Y:S01]  /*4540*/  @P0 IMAD.MOV.U32 R5, RZ, RZ, R11 ;  /* 0x000000ffff050224 */ /* 0x000fe200078e000b */
[----:B------:R-:W-:Y:S01]  /*4550*/  ISETP.GT.AND P1, PT, R0, 0x8, P1 ;  /* 0x000000080000780c */ /* 0x000fe20000f24270 */
[----:B------:R-:W-:Y:S02]  /*4560*/  BSSY B1, `(.L_x_96) ;  /* 0x0000008000017945 */ /* 0x000fe40003800000 */
[----:B------:R-:W-:Y:S01]  /*4570*/  FMUL R3, R4, R59 ;  /* 0x0000003b04037220 */ /* 0x000fe20000400000 */
[----:B------:R-:W-:-:S03]  /*4580*/  @P0 IMAD.MOV.U32 R4, RZ, RZ, R10 ;  /* 0x000000ffff040224 */ /* 0x000fc600078e000a */
[----:B------:R-:W-:-:S05]  /*4590*/  FFMA R3, R54, R58, R3 ;  /* 0x0000003a36037223 */ /* 0x000fca0000000003 */
[----:B------:R-:W-:-:S05]  /*45a0*/  F2FP.TF32.F32.PACK_B R3, R3 ;  /* 0x00000003ff03723e */ /* 0x000fca00024050ff */
[----:B------:R0:W-:Y:S01]  /*45b0*/  @P0 STG.E desc[UR48][R4.64+0xe0], R3 ;  /* 0x0000e00304000986 */ /* 0x0001e2000c101930 */
[----:B------:R-:W-:Y:S05]  /*45c0*/  @!P1 BRA `(.L_x_97) ;  /* 0x0000000000049947 */ /* 0x000fea0003800000 */
[----:B------:R0:W5:Y:S02]  /*45d0*/  LDG.E.LTC128B R18, desc[UR48][R8.64+0xe4] ;  /* 0x0000e43008127981 */ /* 0x000164000c1e1920 */
.L_x_97:
[----:B------:R-:W-:Y:S05]  /*45e0*/  BSYNC B1 ;  /* 0x0000000000017941 */ /* 0x000fea0003800000 */
.L_x_96:
[----:B------:R-:W-:Y:S05]  /*45f0*/  @!P1 BRA `(.L_x_98) ;  /* 0x0000000800709947 */ /* 0x000fea0003800000 */
[----:B-----5:R-:W-:-:S05]  /*4600*/  LOP3.LUT R18, R18, 0xffffe000, RZ, 0xc0, !PT ;  /* 0xffffe00012127812 */ /* 0x020fca00078ec0ff */
[----:B------:R-:W-:-:S04]  /*4610*/  FMUL R18, R18, R59 ;  /* 0x0000003b12127220 */ /* 0x000fc80000400000 */
[----:B------:R-:W-:-:S05]  /*4620*/  FFMA R55, R55, R58, R18 ;  /* 0x0000003a37377223 */ /* 0x000fca0000000012 */
[----:B------:R-:W-:-:S05]  /*4630*/  F2FP.TF32.F32.PACK_B R55, R55 ;  /* 0x00000037ff37723e */ /* 0x000fca00024050ff */
[----:B------:R0:W-:Y:S01]  /*4640*/  STG.E desc[UR48][R10.64+0xe4], R55 ;  /* 0x0000e4370a007986 */ /* 0x0001e2000c101930 */
[----:B------:R-:W-:Y:S05]  /*4650*/  BRA `(.L_x_98) ;  /* 0x0000000800587947 */ /* 0x000fea0003800000 */
.L_x_37:
[----:B------:R-:W-:Y:S01]  /*4660*/  ISETP.GT.AND P4, PT, R22, 0x1, PT ;  /* 0x000000011600780c */ /* 0x000fe20003f84270 */
[----:B------:R-:W-:Y:S01]  /*4670*/  ULDC.64 UR4, c[0x0][0x5c0] ;  /* 0x0001700000047ab9 */ /* 0x000fe20000000a00 */
[-C--:B------:R-:W-:Y:S01]  /*4680*/  FMUL R3, R24, R58.reuse ;  /* 0x0000003a18037220 */ /* 0x080fe20000400000 */
[----:B------:R-:W-:Y:S01]  /*4690*/  LEA R4, P3, R72, UR4, 0x2 ;  /* 0x0000000448047c11 */ /* 0x000fe2000f8610ff */
[-C--:B------:R-:W-:Y:S01]  /*46a0*/  FMUL R25, R25, R58.reuse ;  /* 0x0000003a19197220 */ /* 0x080fe20000400000 */
[----:B------:R-:W-:Y:S01]  /*46b0*/  ISETP.GT.AND P1, PT, R0, RZ, P4 ;  /* 0x000000ff0000720c */ /* 0x000fe20002724270 */
[-C--:B------:R-:W-:Y:S01]  /*46c0*/  FMUL R9, R26, R58.reuse ;  /* 0x0000003a1a097220 */ /* 0x080fe20000400000 */
[----:B------:R-:W-:Y:S01]  /*46d0*/  LEA.HI.X R5, R72, UR5, R7, 0x2, P3 ;  /* 0x0000000548057c11 */ /* 0x000fe200098f1407 */
[-C--:B------:R-:W-:Y:S01]  /*46e0*/  FMUL R27, R27, R58.reuse ;  /* 0x0000003a1b1b7220 */ /* 0x080fe20000400000 */
[----:B------:R-:W-:Y:S01]  /*46f0*/  F2FP.TF32.F32.PACK_B R3, R3 ;  /* 0x00000003ff03723e */ /* 0x000fe200024050ff */
[-C--:B------:R-:W-:Y:S01]  /*4700*/  FMUL R29, R29, R58.reuse ;  /* 0x0000003a1d1d7220 */ /* 0x080fe20000400000 */
[----:B------:R-:W-:Y:S01]  /*4710*/  F2FP.TF32.F32.PACK_B R25, R25 ;  /* 0x00000019ff19723e */ /* 0x000fe200024050ff */
[----:B------:R-:W-:Y:S01]  /*4720*/  FMUL R31, R31, R58 ;  /* 0x0000003a1f1f7220 */ /* 0x000fe20000400000 */
[C---:B------:R-:W-:Y:S01]  /*4730*/  SHF.L.U64.HI R7, R64.reuse, 0x2, R65 ;  /* 0x0000000240077819 */ /* 0x040fe20000010241 */
[----:B------:R0:W-:Y:S01]  /*4740*/  @P2 STG.E desc[UR48][R4.64], R3 ;  /* 0x0000000304002986 */ /* 0x0001e2000c101930 */
[----:B------:R-:W-:Y:S01]  /*4750*/  LEA R6, P3, R64, R4, 0x2 ;  /* 0x0000000440067211 */ /* 0x000fe200078610ff */
[-C--:B------:R-:W-:Y:S01]  /*4760*/  FMUL R11, R32, R58.reuse ;  /* 0x0000003a200b7220 */ /* 0x080fe20000400000 */
[C---:B------:R-:W-:Y:S01]  /*4770*/  ISETP.GT.AND P2, PT, R22.reuse, 0x8, PT ;  /* 0x000000081600780c */ /* 0x040fe20003f44270 */
[----:B------:R-:W-:Y:S01]  /*4780*/  @P1 STG.E desc[UR48][R4.64+0x4], R25 ;  /* 0x0000041904001986 */ /* 0x000fe2000c101930 */
[----:B------:R-:W-:Y:S01]  /*4790*/  ISETP.GT.AND P1, PT, R22, 0x9, PT ;  /* 0x000000091600780c */ /* 0x000fe20003f24270 */
[----:B------:R-:W-:Y:S01]  /*47a0*/  IMAD.X R7, R7, 0x1, R5, P3 ;  /* 0x0000000107077824 */ /* 0x000fe200018e0605 */
[C---:B------:R-:W-:Y:S01]  /*47b0*/  ISETP.GT.AND P0, PT, R0.reuse, 0x8, P0 ;  /* 0x000000080000780c */ /* 0x040fe20000704270 */
[-C--:B------:R-:W-:Y:S01]  /*47c0*/  FMUL R33, R33, R58.reuse ;  /* 0x0000003a21217220 */ /* 0x080fe20000400000 */
[C---:B------:R-:W-:Y:S01]  /*47d0*/  ISETP.GT.AND P4, PT, R0.reuse, 0x8, P4 ;  /* 0x000000080000780c */ /* 0x040fe20002784270 */
[-C--:B------:R-:W-:Y:S01]  /*47e0*/  FMUL R35, R35, R58.reuse ;  /* 0x0000003a23237220 */ /* 0x080fe20000400000 */
[----:B------:R-:W-:Y:S01]  /*47f0*/  ISETP.GT.AND P5, PT, R0, RZ, P2 ;  /* 0x000000ff0000720c */ /* 0x000fe200017a4270 */
[-C--:B0-----:R-:W-:Y:S01]  /*4800*/  FMUL R3, R28, R58.reuse ;  /* 0x0000003a1c037220 */ /* 0x081fe20000400000 */
[----:B------:R-:W-:Y:S01]  /*4810*/  ISETP.GT.AND P3, PT, R0, RZ, P1 ;  /* 0x000000ff0000720c */ /* 0x000fe20000f64270 */
[-C--:B------:R-:W-:Y:S01]  /*4820*/  FMUL R37, R37, R58.reuse ;  /* 0x0000003a25257220 */ /* 0x080fe20000400000 */
[----:B------:R-:W-:Y:S01]  /*4830*/  F2FP.TF32.F32.PACK_B R9, R9 ;  /* 0x00000009ff09723e */ /* 0x000fe200024050ff */
[-C--:B------:R-:W-:Y:S01]  /*4840*/  FMUL R39, R39, R58.reuse ;  /* 0x0000003a27277220 */ /* 0x080fe20000400000 */
[----:B------:R-:W-:Y:S01]  /*4850*/  F2FP.TF32.F32.PACK_B R27, R27 ;  /* 0x0000001bff1b723e */ /* 0x000fe200024050ff */
[-C--:B------:R-:W-:Y:S01]  /*4860*/  FMUL R41, R41, R58.reuse ;  /* 0x0000003a29297220 */ /* 0x080fe20000400000 */
[----:B------:R-:W-:Y:S01]  /*4870*/  F2FP.TF32.F32.PACK_B R3, R3 ;  /* 0x00000003ff03723e */ /* 0x000fe200024050ff */
[----:B------:R0:W-:Y:S01]  /*4880*/  @P0 STG.E desc[UR48][R6.64], R9 ;  /* 0x0000000906000986 */ /* 0x0001e2000c101930 */
[----:B------:R-:W-:Y:S01]  /*4890*/  F2FP.TF32.F32.PACK_B R29, R29 ;  /* 0x0000001dff1d723e */ /* 0x000fe200024050ff */
[-C--:B------:R-:W-:Y:S01]  /*48a0*/  FMUL R43, R43, R58.reuse ;  /* 0x0000003a2b2b7220 */ /* 0x080fe20000400000 */
[----:B------:R-:W-:Y:S01]  /*48b0*/  ISETP.GT.AND P0, PT, R22, 0x10, PT ;  /* 0x000000101600780c */ /* 0x000fe20003f04270 */
[----:B------:R-:W-:Y:S01]  /*48c0*/  @P4 STG.E desc[UR48][R6.64+0x4], R27 ;  /* 0x0000041b06004986 */ /* 0x000fe2000c101930 */
[C---:B------:R-:W-:Y:S01]  /*48d0*/  ISETP.GT.AND P2, PT, R0.reuse, 0x8, P2 ;  /* 0x000000080000780c */ /* 0x040fe20001744270 */
[-C--:B------:R-:W-:Y:S01]  /*48e0*/  FMUL R45, R45, R58.reuse ;  /* 0x0000003a2d2d7220 */ /* 0x080fe20000400000 */
[C---:B------:R-:W-:Y:S01]  /*48f0*/  ISETP.GT.AND P1, PT, R0.reuse, 0x8, P1 ;  /* 0x000000080000780c */ /* 0x040fe20000f24270 */
[----:B------:R1:W-:Y:S01]  /*4900*/  @P5 STG.E desc[UR48][R4.64+0x20], R3 ;  /* 0x0000200304005986 */ /* 0x0003e2000c101930 */
[----:B------:R-:W-:Y:S01]  /*4910*/  ISETP.GT.AND P5, PT, R0, RZ, P0 ;  /* 0x000000ff0000720c */ /* 0x000fe200007a4270 */
[-C--:B------:R-:W-:Y:S01]  /*4920*/  FMUL R47, R47, R58.reuse ;  /* 0x0000003a2f2f7220 */ /* 0x080fe20000400000 */
[----:B------:R-:W-:Y:S01]  /*4930*/  F2FP.TF32.F32.PACK_B R31, R31 ;  /* 0x0000001fff1f723e */ /* 0x000fe200024050ff */
[----:B------:R-:W-:Y:S01]  /*4940*/  @P3 STG.E desc[UR48][R4.64+0x24], R29 ;  /* 0x0000241d04003986 */ /* 0x000fe2000c101930 */
[----:B------:R-:W-:Y:S01]  /*4950*/  ISETP.GT.AND P3, PT, R22, 0x11, PT ;  /* 0x000000111600780c */ /* 0x000fe20003f64270 */
[-C--:B0-----:R-:W-:Y:S01]  /*4960*/  FMUL R9, R30, R58.reuse ;  /* 0x0000003a1e097220 */ /* 0x081fe20000400000 */
[----:B------:R-:W-:Y:S01]  /*4970*/  F2FP.TF32.F32.PACK_B R11, R11 ;  /* 0x0000000bff0b723e */ /* 0x000fe200024050ff */
[-C--:B------:R-:W-:Y:S01]  /*4980*/  FMUL R49, R49, R58.reuse ;  /* 0x0000003a31317220 */ /* 0x080fe20000400000 */
[----:B------:R-:W-:Y:S01]  /*4990*/  ISETP.GT.AND P4, PT, R0, RZ, P3 ;  /* 0x000000ff0000720c */ /* 0x000fe20001f84270 */
[-C--:B------:R-:W-:Y:S01]  /*49a0*/  FMUL R51, R51, R58.reuse ;  /* 0x0000003a33337220 */ /* 0x080fe20000400000 */
[----:B------:R-:W-:Y:S01]  /*49b0*/  F2FP.TF32.F32.PACK_B R9, R9 ;  /* 0x00000009ff09723e */ /* 0x000fe200024050ff */
[-C--:B-1----:R-:W-:Y:S01]  /*49c0*/  FMUL R3, R34, R58.reuse ;  /* 0x0000003a22037220 */ /* 0x082fe20000400000 */
[----:B------:R-:W-:Y:S01]  /*49d0*/  F2FP.TF32.F32.PACK_B R33, R33 ;  /* 0x00000021ff21723e */ /* 0x000fe200024050ff */
[-C--:B------:R-:W-:Y:S01]  /*49e0*/  FMUL R13, R52, R58.reuse ;  /* 0x0000003a340d7220 */ /* 0x080fe20000400000 */
[----:B------:R-:W-:Y:S01]  /*49f0*/  ISETP.GT.AND P0, PT, R0, 0x8, P0 ;  /* 0x000000080000780c */ /* 0x000fe20000704270 */
[----:B------:R0:W-:Y:S01]  /*4a00*/  @P2 STG.E desc[UR48][R6.64+0x20], R9 ;  /* 0x0000200906002986 */ /* 0x0001e2000c101930 */
[C---:B------:R-:W-:Y:S01]  /*4a10*/  ISETP.GT.AND P2, PT, R22.reuse, 0x19, PT ;  /* 0x000000191600780c */ /* 0x040fe20003f44270 */
[-C--:B------:R-:W-:Y:S01]  /*4a20*/  FMUL R53, R53, R58.reuse ;  /* 0x0000003a35357220 */ /* 0x080fe20000400000 */
[----:B------:R-:W-:Y:S01]  /*4a30*/  F2FP.TF32.F32.PACK_B R3, R3 ;  /* 0x00000003ff03723e */ /* 0x000fe200024050ff */
[----:B------:R-:W-:Y:S01]  /*4a40*/  @P1 STG.E desc[UR48][R6.64+0x24], R31 ;  /* 0x0000241f06001986 */ /* 0x000fe2000c101930 */
[----:B------:R-:W-:Y:S01]  /*4a50*/  ISETP.GT.AND P1, PT, R22, 0x18, PT ;  /* 0x000000181600780c */ /* 0x000fe20003f24270 */
[----:B------:R-:W-:Y:S01]  /*4a60*/  FMUL R55, R55, R58 ;  /* 0x0000003a37377220 */ /* 0x000fe20000400000 */
[----:B------:R-:W-:Y:S01]  /*4a70*/  F2FP.TF32.F32.PACK_B R35, R35 ;  /* 0x00000023ff23723e */ /* 0x000fe200024050ff */
[----:B------:R1:W-:Y:S01]  /*4a80*/  @P5 STG.E desc[UR48][R4.64+0x40], R11 ;  /* 0x0000400b04005986 */ /* 0x0003e2000c101930 */
[----:B------:R-:W-:-:S02]  /*4a90*/  ISETP.GT.AND P5, PT, R0, RZ, P1 ;  /* 0x000000ff0000720c */ /* 0x000fc40000fa4270 */
[----:B------:R-:W-:Y:S01]  /*4aa0*/  F2FP.TF32.F32.PACK_B R37, R37 ;  /* 0x00000025ff25723e */ /* 0x000fe200024050ff */
[----:B------:R-:W-:Y:S01]  /*4ab0*/  @P4 STG.E desc[UR48][R4.64+0x44], R33 ;  /* 0x0000442104004986 */ /* 0x000fe2000c101930 */
[----:B------:R-:W-:Y:S01]  /*4ac0*/  ISETP.GT.AND P4, PT, R0, 0x8, P3 ;  /* 0x000000080000780c */ /* 0x000fe20001f84270 */
[-C--:B0-----:R-:W-:Y:S01]  /*4ad0*/  FMUL R9, R36, R58.reuse ;  /* 0x0000003a24097220 */ /* 0x081fe20000400000 */
[----:B------:R-:W-:Y:S01]  /*4ae0*/  ISETP.GT.AND P3, PT, R0, RZ, P2 ;  /* 0x000000ff0000720c */ /* 0x000fe20001764270 */
[----:B------:R0:W-:Y:S01]  /*4af0*/  @P0 STG.E desc[UR48][R6.64+0x40], R3 ;  /* 0x0000400306000986 */ /* 0x0001e2000c101930 */
[----:B------:R-:W-:Y:S02]  /*4b00*/  ISETP.GT.AND P0, PT, R22, 0x20, PT ;  /* 0x000000201600780c */ /* 0x000fe40003f04270 */
[----:B------:R-:W-:Y:S01]  /*4b10*/  F2FP.TF32.F32.PACK_B R9, R9 ;  /* 0x00000009ff09723e */ /* 0x000fe200024050ff */
[----:B-1----:R-:W-:Y:S01]  /*4b20*/  FMUL R11, R40, R58 ;  /* 0x0000003a280b7220 */ /* 0x002fe20000400000 */
[----:B------:R-:W-:-:S02]  /*4b30*/  ISETP.GT.AND P1, PT, R0, 0x8, P1 ;  /* 0x000000080000780c */ /* 0x000fc40000f24270 */
[----:B------:R-:W-:Y:S02]  /*4b40*/  F2FP.TF32.F32.PACK_B R39, R39 ;  /* 0x00000027ff27723e */ /* 0x000fe400024050ff */
[----:B------:R-:W-:Y:S01]  /*4b50*/  F2FP.TF32.F32.PACK_B R11, R11 ;  /* 0x0000000bff0b723e */ /* 0x000fe200024050ff */
[----:B------:R-:W-:Y:S01]  /*4b60*/  @P4 STG.E desc[UR48][R6.64+0x44], R35 ;  /* 0x0000442306004986 */ /* 0x000fe2000c101930 */
[----:B------:R-:W-:Y:S01]  /*4b70*/  ISETP.GT.AND P4, PT, R0, 0x8, P2 ;  /* 0x000000080000780c */ /* 0x000fe20001784270 */
[----:B0-----:R-:W-:Y:S01]  /*4b80*/  FMUL R3, R38, R58 ;  /* 0x0000003a26037220 */ /* 0x001fe20000400000 */
[----:B------:R-:W-:Y:S01]  /*4b90*/  ISETP.GT.AND P2, PT, R22, 0x21, PT ;  /* 0x000000211600780c */ /* 0x000fe20003f44270 */
[----:B------:R0:W-:Y:S01]  /*4ba0*/  @P5 STG.E desc[UR48][R4.64+0x60], R9 ;  /* 0x0000600904005986 */ /* 0x0001e2000c101930 */
[C---:B------:R-:W-:Y:S02]  /*4bb0*/  ISETP.GT.AND P5, PT, R0.reuse, RZ, P0 ;  /* 0x000000ff0000720c */ /* 0x040fe400007a4270 */
[----:B------:R-:W-:Y:S01]  /*4bc0*/  F2FP.TF32.F32.PACK_B R3, R3 ;  /* 0x00000003ff03723e */ /* 0x000fe200024050ff */
[----:B------:R-:W-:Y:S01]  /*4bd0*/  @P3 STG.E desc[UR48][R4.64+0x64], R37 ;  /* 0x0000642504003986 */ /* 0x000fe2000c101930 */
[----:B------:R-:W-:-:S02]  /*4be0*/  ISETP.GT.AND P3, PT, R0, RZ, P2 ;  /* 0x000000ff0000720c */ /* 0x000fc40001764270 */
[----:B------:R-:W-:Y:S01]  /*4bf0*/  F2FP.TF32.F32.PACK_B R41, R41 ;  /* 0x00000029ff29723e */ /* 0x000fe200024050ff */
[----:B------:R1:W-:Y:S01]  /*4c00*/  @P1 STG.E desc[UR48][R6.64+0x60], R3 ;  /* 0x0000600306001986 */ /* 0x0003e2000c101930 */
[----:B------:R-:W-:Y:S02]  /*4c10*/  ISETP.GT.AND P0, PT, R0, 0x8, P0 ;  /* 0x000000080000780c */ /* 0x000fe40000704270 */
[----:B------:R-:W-:Y:S01]  /*4c20*/  F2FP.TF32.F32.PACK_B R43, R43 ;  /* 0x0000002bff2b723e */ /* 0x000fe200024050ff */
[----:B------:R-:W-:Y:S01]  /*4c30*/  @P4 STG.E desc[UR48][R6.64+0x64], R39 ;  /* 0x0000642706004986 */ /* 0x000fe2000c101930 */
[----:B------:R-:W-:Y:S01]  /*4c40*/  ISETP.GT.AND P4, PT, R22, 0x28, PT ;  /* 0x000000281600780c */ /* 0x000fe20003f84270 */
[----:B0-----:R-:W-:Y:S01]  /*4c50*/  FMUL R9, R44, R58 ;  /* 0x0000003a2c097220 */ /* 0x001fe20000400000 */
[----:B------:R-:W-:Y:S01]  /*4c60*/  F2FP.TF32.F32.PACK_B R45, R45 ;  /* 0x0000002dff2d723e */ /* 0x000fe200024050ff */
[----:B------:R0:W-:Y:S01]  /*4c70*/  @P5 STG.E desc[UR48][R4.64+0x80], R11 ;  /* 0x0000800b04005986 */ /* 0x0001e2000c101930 */
[----:B------:R-:W-:-:S02]  /*4c80*/  ISETP.GT.AND P5, PT, R22, 0x29, PT ;  /* 0x000000291600780c */ /* 0x000fc40003fa4270 */
[----:B------:R-:W-:Y:S01]  /*4c90*/  F2FP.TF32.F32.PACK_B R9, R9 ;  /* 0x00000009ff09723e */ /* 0x000fe200024050ff */
[----:B------:R-:W-:Y:S01]  /*4ca0*/  @P3 STG.E desc[UR48][R4.64+0x84], R41 ;  /* 0x0000842904003986 */ /* 0x000fe2000c101930 */
[----:B------:R-:W-:Y:S01]  /*4cb0*/  ISETP.GT.AND P3, PT, R0, 0x8, P2 ;  /* 0x000000080000780c */ /* 0x000fe20001764270 */
[-C--:B-1----:R-:W-:Y:S01]  /*4cc0*/  FMUL R3, R42, R58.reuse ;  /* 0x0000003a2a037220 */ /* 0x082fe20000400000 */
[C---:B------:R-:W-:Y:S02]  /*4cd0*/  ISETP.GT.AND P2, PT, R0.reuse, RZ, P4 ;  /* 0x000000ff0000720c */ /* 0x040fe40002744270 */
[C---:B------:R-:W-:Y:S02]  /*4ce0*/  ISETP.GT.AND P1, PT, R0.reuse, RZ, P5 ;  /* 0x000000ff0000720c */ /* 0x040fe40002f24270 */
[----:B------:R-:W-:Y:S01]  /*4cf0*/  ISETP.GT.AND P4, PT, R0, 0x8, P4 ;  /* 0x000000080000780c */ /* 0x000fe20002784270 */
[----:B0-----:R-:W-:Y:S01]  /*4d00*/  FMUL R11, R46, R58 ;  /* 0x0000003a2e0b7220 */ /* 0x001fe20000400000 */
[----:B------:R-:W-:-:S02]  /*4d10*/  ISETP.GT.AND P5, PT, R0, 0x8, P5 ;  /* 0x000000080000780c */ /* 0x000fc40002fa4270 */
[----:B------:R-:W-:Y:S02]  /*4d20*/  F2FP.TF32.F32.PACK_B R3, R3 ;  /* 0x00000003ff03723e */ /* 0x000fe400024050ff */
[----:B------:R-:W-:Y:S02]  /*4d30*/  F2FP.TF32.F32.PACK_B R11, R11 ;  /* 0x0000000bff0b723e */ /* 0x000fe400024050ff */
[----:B------:R-:W-:Y:S01]  /*4d40*/  F2FP.TF32.F32.PACK_B R47, R47 ;  /* 0x0000002fff2f723e */ /* 0x000fe200024050ff */
[----:B------:R0:W-:Y:S01]  /*4d50*/  @P0 STG.E desc[UR48][R6.64+0x80], R3 ;  /* 0x0000800306000986 */ /* 0x0001e2000c101930 */
[----:B------:R-:W-:Y:S02]  /*4d60*/  F2FP.TF32.F32.PACK_B R49, R49 ;  /* 0x00000031ff31723e */ /* 0x000fe400024050ff */
[C---:B------:R-:W-:Y:S01]  /*4d70*/  ISETP.GT.AND P0, PT, R22.reuse, 0x39, PT ;  /* 0x000000391600780c */ /* 0x040fe20003f04270 */
[----:B------:R-:W-:Y:S01]  /*4d80*/  @P3 STG.E desc[UR48][R6.64+0x84], R43 ;  /* 0x0000842b06003986 */ /* 0x000fe2000c101930 */
[----:B------:R-:W-:-:S02]  /*4d90*/  ISETP.GT.AND P3, PT, R22, 0x30, PT ;  /* 0x000000301600780c */ /* 0x000fc40003f64270 */
[----:B------:R-:W-:Y:S01]  /*4da0*/  F2FP.TF32.F32.PACK_B R51, R51 ;  /* 0x00000033ff33723e */ /* 0x000fe200024050ff */
[----:B------:R1:W-:Y:S01]  /*4db0*/  @P2 STG.E desc[UR48][R4.64+0xa0], R9 ;  /* 0x0000a00904002986 */ /* 0x0003e2000c101930 */
[----:B------:R-:W-:Y:S02]  /*4dc0*/  ISETP.GT.AND P2, PT, R22, 0x31, PT ;  /* 0x000000311600780c */ /* 0x000fe40003f44270 */
[----:B------:R-:W-:Y:S01]  /*4dd0*/  F2FP.TF32.F32.PACK_B R13, R13 ;  /* 0x0000000dff0d723e */ /* 0x000fe200024050ff */
[----:B------:R-:W-:Y:S01]  /*4de0*/  @P1 STG.E desc[UR48][R4.64+0xa4], R45 ;  /* 0x0000a42d04001986 */ /* 0x000fe2000c101930 */
[----:B0-----:R-:W-:Y:S01]  /*4df0*/  FMUL R3, R48, R58 ;  /* 0x0000003a30037220 */ /* 0x001fe20000400000 */
[----:B------:R-:W-:Y:S02]  /*4e00*/  ISETP.GT.AND P1, PT, R22, 0x38, PT ;  /* 0x000000381600780c */ /* 0x000fe40003f24270 */
[----:B------:R0:W-:Y:S01]  /*4e10*/  @P4 STG.E desc[UR48][R6.64+0xa0], R11 ;  /* 0x0000a00b06004986 */ /* 0x0001e2000c101930 */
[----:B------:R-:W-:-:S02]  /*4e20*/  ISETP.GT.AND P4, PT, R0, RZ, P3 ;  /* 0x000000ff0000720c */ /* 0x000fc40001f84270 */
[----:B------:R-:W-:Y:S01]  /*4e30*/  F2FP.TF32.F32.PACK_B R3, R3 ;  /* 0x00000003ff03723e */ /* 0x000fe200024050ff */
[----:B------:R-:W-:Y:S01]  /*4e40*/  @P5 STG.E desc[UR48][R6.64+0xa4], R47 ;  /* 0x0000a42f06005986 */ /* 0x000fe2000c101930 */
[----:B------:R-:W-:Y:S01]  /*4e50*/  ISETP.GT.AND P5, PT, R0, RZ, P2 ;  /* 0x000000ff0000720c */ /* 0x000fe200017a4270 */
[-C--:B-1----:R-:W-:Y:S01]  /*4e60*/  FMUL R9, R50, R58.reuse ;  /* 0x0000003a32097220 */ /* 0x082fe20000400000 */
[C---:B------:R-:W-:Y:S02]  /*4e70*/  ISETP.GT.AND P3, PT, R0.reuse, 0x8, P3 ;  /* 0x000000080000780c */ /* 0x040fe40001f64270 */
[----:B------:R-:W-:Y:S02]  /*4e80*/  ISETP.GT.AND P2, PT, R0, 0x8, P2 ;  /* 0x000000080000780c */ /* 0x000fe40001744270 */
[----:B------:R-:W-:Y:S01]  /*4e90*/  F2FP.TF32.F32.PACK_B R9, R9 ;  /* 0x00000009ff09723e */ /* 0x000fe200024050ff */
[----:B0-----:R-:W-:Y:S01]  /*4ea0*/  FMUL R11, R54, R58 ;  /* 0x0000003a360b7220 */ /* 0x001fe20000400000 */
[----:B------:R-:W-:Y:S01]  /*4eb0*/  F2FP.TF32.F32.PACK_B R53, R53 ;  /* 0x00000035ff35723e */ /* 0x000fe200024050ff */
[----:B------:R-:W-:Y:S01]  /*4ec0*/  @P4 STG.E desc[UR48][R4.64+0xc0], R3 ;  /* 0x0000c00304004986 */ /* 0x000fe2000c101930 */
[----:B------:R-:W-:-:S02]  /*4ed0*/  ISETP.GT.AND P4, PT, R0, RZ, P1 ;  /* 0x000000ff0000720c */ /* 0x000fc40000f84270 */
[C---:B------:R-:W-:Y:S01]  /*4ee0*/  ISETP.GT.AND P1, PT, R0.reuse, 0x8, P1 ;  /* 0x000000080000780c */ /* 0x040fe20000f24270 */
[----:B------:R-:W-:Y:S01]  /*4ef0*/  @P5 STG.E desc[UR48][R4.64+0xc4], R49 ;  /* 0x0000c43104005986 */ /* 0x000fe2000c101930 */
[C---:B------:R-:W-:Y:S02]  /*4f00*/  ISETP.GT.AND P5, PT, R0.reuse, RZ, P0 ;  /* 0x000000ff0000720c */ /* 0x040fe400007a4270 */
[----:B------:R-:W-:Y:S01]  /*4f10*/  ISETP.GT.AND P0, PT, R0, 0x8, P0 ;  /* 0x000000080000780c */ /* 0x000fe20000704270 */
[----:B------:R-:W-:Y:S01]  /*4f20*/  @P3 STG.E desc[UR48][R6.64+0xc0], R9 ;  /* 0x0000c00906003986 */ /* 0x000fe2000c101930 */
[----:B------:R-:W-:Y:S02]  /*4f30*/  F2FP.TF32.F32.PACK_B R11, R11 ;  /* 0x0000000bff0b723e */ /* 0x000fe400024050ff */
[----:B------:R-:W-:Y:S01]  /*4f40*/  F2FP.TF32.F32.PACK_B R55, R55 ;  /* 0x00000037ff37723e */ /* 0x000fe200024050ff */
[----:B------:R-:W-:Y:S04]  /*4f50*/  @P2 STG.E desc[UR48][R6.64+0xc4], R51 ;  /* 0x0000c43306002986 */ /* 0x000fe8000c101930 */
[----:B------:R-:W-:Y:S04]  /*4f60*/  @P4 STG.E desc[UR48][R4.64+0xe0], R13 ;  /* 0x0000e00d04004986 */ /* 0x000fe8000c101930 */
[----:B------:R0:W-:Y:S02]  /*4f70*/  @P5 STG.E desc[UR48][R4.64+0xe4], R53 ;  /* 0x0000e43504005986 */ /* 0x0001e4000c101930 */
[----:B0-----:R-:W-:-:S02]  /*4f80*/  @P1 IMAD.MOV.U32 R4, RZ, RZ, R6 ;  /* 0x000000ffff041224 */ /* 0x001fc400078e0006 */
[----:B------:R-:W-:-:S05]  /*4f90*/  @P1 IMAD.MOV.U32 R5, RZ, RZ, R7 ;  /* 0x000000ffff051224 */ /* 0x000fca00078e0007 */
[----:B------:R0:W-:Y:S04]  /*4fa0*/  @P1 STG.E desc[UR48][R4.64+0xe0], R11 ;  /* 0x0000e00b04001986 */ /* 0x0001e8000c101930 */
[----:B------:R0:W-:Y:S02]  /*4fb0*/  @P0 STG.E desc[UR48][R6.64+0xe4], R55 ;  /* 0x0000e43706000986 */ /* 0x0001e4000c101930 */
.L_x_98:
[----:B------:R-:W-:Y:S05]  /*4fc0*/  BSYNC B0 ;  /* 0x0000000000007941 */ /* 0x000fea0003800000 */
.L_x_36:
[----:B0-----:R-:W3:Y:S01]  /*4fd0*/  LDL.64 R4, [R1] ;  /* 0x0000000001047983 */ /* 0x001ee20000100a00 */
[----:B------:R-:W-:Y:S01]  /*4fe0*/  ULDC.64 UR4, c[0x0][0x650] ;  /* 0x0001940000047ab9 */ /* 0x000fe20000000a00 */
[----:B------:R-:W-:Y:S02]  /*4ff0*/  IMAD.U32 R0, RZ, RZ, UR45 ;  /* 0x0000002dff007e24 */ /* 0x000fe4000f8e00ff */
[----:B------:R-:W-:Y:S02]  /*5000*/  IMAD.MOV.U32 R22, RZ, RZ, -0x1 ;  /* 0xffffffffff167424 */ /* 0x000fe400078e00ff */
[----:B------:R0:W-:Y:S01]  /*5010*/  SYNCS.ARRIVE.TRANS64.A1T0 RZ, [R0+UR41], RZ ;  /* 0x000000ff00ff79a7 */ /* 0x0001e20008100029 */
[----:B-----5:R-:W-:Y:S02]  /*5020*/  IMAD.MOV.U32 R18, RZ, RZ, -0x1 ;  /* 0xffffffffff127424 */ /* 0x020fe400078e00ff */
[----:B--2---:R-:W-:Y:S01]  /*5030*/  IMAD.MOV.U32 R19, RZ, RZ, -0x1 ;  /* 0xffffffffff137424 */ /* 0x004fe200078e00ff */
[----:B0-----:R-:W-:-:S02]  /*5040*/  PRMT R0, RZ, 0x7610, R0 ;  /* 0x00007610ff007816 */ /* 0x001fc40000000000 */
[----:B---3--:R-:W-:-:S05]  /*5050*/  LEA R16, P0, R4, R16, 0x1 ;  /* 0x0000001004107211 */ /* 0x008fca00078008ff */
[----:B------:R-:W-:Y:S01]  /*5060*/  IMAD.X R17, R68, 0x1, R17, P0 ;  /* 0x0000000144117824 */ /* 0x000fe200000e0611 */
[----:B------:R-:W-:-:S04]  /*5070*/  ISETP.GE.U32.AND P0, PT, R16, UR4, PT ;  /* 0x0000000410007c0c */ /* 0x000fc8000bf06070 */
[----:B------:R-:W-:-:S13]  /*5080*/  ISETP.GE.U32.AND.EX P0, PT, R17, UR5, PT, P0 ;  /* 0x0000000511007c0c */ /* 0x000fda000bf06100 */
[----:B------:R-:W-:Y:S05]  /*5090*/  @P0 BRA `(.L_x_99) ;  /* 0x00000004004c0947 */ /* 0x000fea0003800000 */
[----:B----4-:R-:W0:Y:S01]  /*50a0*/  LDC.64 R10, c[0x0][0x628] ;  /* 0x00018a00ff0a7b82 */ /* 0x010e220000000a00 */
[----:B------:R-:W2:Y:S01]  /*50b0*/  S2R R12, SR_CTAID.X ;  /* 0x00000000000c7919 */ /* 0x000ea20000002500 */
[----:B-1----:R-:W-:Y:S02]  /*50c0*/  IMAD.MOV.U32 R8, RZ, RZ, R16 ;  /* 0x000000ffff087224 */ /* 0x002fe400078e0010 */
[----:B------:R-:W-:Y:S01]  /*50d0*/  IMAD.MOV.U32 R9, RZ, RZ, R17 ;  /* 0x000000ffff097224 */ /* 0x000fe200078e0011 */
[----:B------:R-:W1:Y:S03]  /*50e0*/  S2R R18, SR_CTAID.Y ;  /* 0x0000000000127919 */ /* 0x000e660000002600 */
[----:B------:R-:W3:Y:S08]  /*50f0*/  LDC R0, c[0x0][0x630] ;  /* 0x00018c00ff007b82 */ /* 0x000ef00000000800 */
[----:B------:R-:W4:Y:S01]  /*5100*/  LDC.64 R14, c[0x0][0x620] ;  /* 0x00018800ff0e7b82 */ /* 0x000f220000000a00 */
[----:B0-----:R-:W-:-:S04]  /*5110*/  ISETP.NE.U32.AND P0, PT, R10, RZ, PT ;  /* 0x000000ff0a00720c */ /* 0x001fc80003f05070 */
[----:B------:R-:W-:-:S13]  /*5120*/  ISETP.NE.AND.EX P0, PT, R11, RZ, PT, P0 ;  /* 0x000000ff0b00720c */ /* 0x000fda0003f05300 */
[----:B-1234-:R-:W-:Y:S05]  /*5130*/  @!P0 BRA `(.L_x_100) ;  /* 0x0000000000288947 */ /* 0x01efea0003800000 */
[----:B------:R-:W0:Y:S02]  /*5140*/  LDC R3, c[0x0][0x634] ;  /* 0x00018d00ff037b82 */ /* 0x000e240000000800 */
[----:B0-----:R-:W-:-:S05]  /*5150*/  IADD3 R3, P0, R16, R3, RZ ;  /* 0x0000000310037210 */ /* 0x001fca0007f1e0ff */
        /* <DEDUP_REMOVED lines=8> */
.L_x_100:
[-CC-:B------:R-:W-:Y:S01]  /*51e0*/  SHF.R.U64 R19, R8, R0.reuse, R9.reuse ;  /* 0x0000000008137219 */ /* 0x180fe20000001209 */
[----:B------:R-:W0:Y:S01]  /*51f0*/  LDC.64 R24, c[0x0][0x640] ;  /* 0x00019000ff187b82 */ /* 0x000e220000000a00 */
[----:B------:R-:W-:Y:S01]  /*5200*/  SHF.R.U32.HI R0, RZ, R0, R9 ;  /* 0x00000000ff007219 */ /* 0x000fe20000011609 */
[----:B------:R-:W-:Y:S01]  /*5210*/  ULDC UR4, c[0x0][0x150] ;  /* 0x0000540000047ab9 */ /* 0x000fe20000000800 */
[----:B------:R-:W-:Y:S02]  /*5220*/  IADD3 R3, P0, RZ, -R19, RZ ;  /* 0x80000013ff037210 */ /* 0x000fe40007f1e0ff */
[----:B------:R-:W-:-:S03]  /*5230*/  I2FP.F32.U32 R7, R12 ;  /* 0x0000000c00077245 */ /* 0x000fc60000201000 */
[----:B------:R-:W1:Y:S01]  /*5240*/  LDC R6, c[0x0][0x618] ;  /* 0x00018600ff067b82 */ /* 0x000e620000000800 */
[----:B------:R-:W-:Y:S02]  /*5250*/  IMAD.X R5, RZ, RZ, ~R0, P0 ;  /* 0x000000ffff057224 */ /* 0x000fe400000e0e00 */
[----:B------:R-:W-:Y:S01]  /*5260*/  FMUL R7, R7, UR4 ;  /* 0x0000000407077c20 */ /* 0x000fe20008400000 */
[----:B------:R-:W-:Y:S01]  /*5270*/  ULDC UR4, c[0x0][0x154] ;  /* 0x0000550000047ab9 */ /* 0x000fe20000000800 */
[-C--:B------:R-:W-:Y:S02]  /*5280*/  IMAD R0, R5, R14.reuse, RZ ;  /* 0x0000000e05007224 */ /* 0x080fe400078e02ff */
[C---:B------:R-:W-:Y:S01]  /*5290*/  IMAD.WIDE.U32 R4, R3.reuse, R14, R16 ;  /* 0x0000000e03047225 */ /* 0x040fe200078e0010 */
[----:B------:R-:W2:Y:S01]  /*52a0*/  LDC R8, c[0x0][0x608] ;  /* 0x00018200ff087b82 */ /* 0x000ea20000000800 */
[----:B------:R-:W3:Y:S02]  /*52b0*/  F2I.U32.TRUNC.NTZ R7, R7 ;  /* 0x0000000700077305 */ /* 0x000ee4000020f000 */
[----:B------:R-:W-:Y:S01]  /*52c0*/  IMAD R3, R3, R15, R0 ;  /* 0x0000000f03037224 */ /* 0x000fe200078e0200 */
[----:B------:R-:W-:-:S03]  /*52d0*/  I2FP.F32.U32 R0, R18 ;  /* 0x0000001200007245 */ /* 0x000fc60000201000 */
[----:B------:R-:W-:Y:S01]  /*52e0*/  IMAD.IADD R3, R5, 0x1, R3 ;  /* 0x0000000105037824 */ /* 0x000fe200078e0203 */
[----:B------:R-:W4:Y:S01]  /*52f0*/  LDC R11, c[0x0][0x658] ;  /* 0x00019600ff0b7b82 */ /* 0x000f220000000800 */
[----:B0-----:R-:W-:-:S04]  /*5300*/  ISETP.NE.U32.AND P0, PT, R24, RZ, PT ;  /* 0x000000ff1800720c */ /* 0x001fc80003f05070 */
[----:B------:R-:W-:-:S03]  /*5310*/  ISETP.NE.AND.EX P0, PT, R25, RZ, PT, P0 ;  /* 0x000000ff1900720c */ /* 0x000fc60003f05300 */
[----:B------:R-:W0:Y:S01]  /*5320*/  LDC R9, c[0x0][0x144] ;  /* 0x00005100ff097b82 */ /* 0x000e220000000800 */
[-C--:B-1----:R-:W-:Y:S01]  /*5330*/  SHF.R.U64 R10, R4, R6.reuse, R3 ;  /* 0x00000006040a7219 */ /* 0x082fe20000001203 */
[----:B---3--:R-:W-:Y:S01]  /*5340*/  IMAD.MOV R7, RZ, RZ, -R7 ;  /* 0x000000ffff077224 */ /* 0x008fe200078e0a07 */
[----:B------:R-:W-:Y:S01]  /*5350*/  SHF.R.U32.HI R3, RZ, R6, R3 ;  /* 0x00000006ff037219 */ /* 0x000fe20000011603 */
[----:B------:R-:W-:-:S04]  /*5360*/  FMUL R6, R0, UR4 ;  /* 0x0000000400067c20 */ /* 0x000fc80008400000 */
[----:B------:R-:W1:Y:S01]  /*5370*/  LDC R21, c[0x0][0x148] ;  /* 0x00005200ff157b82 */ /* 0x000e620000000800 */
[----:B------:R3:W0:Y:S01]  /*5380*/  F2I.U32.TRUNC.NTZ R14, R6 ;  /* 0x00000006000e7305 */ /* 0x000622000020f000 */
[-CC-:B--2---:R-:W-:Y:S02]  /*5390*/  SHF.R.U64 R13, R10, R8.reuse, R3.reuse ;  /* 0x000000080a0d7219 */ /* 0x184fe40000001203 */
[----:B------:R-:W-:-:S04]  /*53a0*/  SHF.R.U32.HI R0, RZ, R8, R3 ;  /* 0x00000008ff007219 */ /* 0x000fc80000011603 */
[----:B------:R-:W2:Y:S01]  /*53b0*/  LDC R20, c[0x0][0x648] ;  /* 0x00019200ff147b82 */ /* 0x000ea20000000800 */
[-CC-:B----4-:R-:W-:Y:S02]  /*53c0*/  SHF.R.U64 R15, R13, R11.reuse, R0.reuse ;  /* 0x0000000b0d0f7219 */ /* 0x190fe40000001200 */
[----:B------:R-:W-:-:S03]  /*53d0*/  SHF.R.U32.HI R5, RZ, R11, R0 ;  /* 0x0000000bff057219 */ /* 0x000fc60000011600 */
[----:B------:R-:W-:Y:S02]  /*53e0*/  IMAD.MOV.U32 R4, RZ, RZ, R15 ;  /* 0x000000ffff047224 */ /* 0x000fe400078e000f */
[----:B------:R-:W4:Y:S01]  /*53f0*/  LDC R26, c[0x0][0x638] ;  /* 0x00018e00ff1a7b82 */ /* 0x000f220000000800 */
[----:B0-----:R-:W-:-:S07]  /*5400*/  IMAD R22, R9, R7, R12 ;  /* 0x0000000709167224 */ /* 0x001fce00078e020c */
[----:B------:R-:W0:Y:S08]  /*5410*/  LDC R27, c[0x0][0x610] ;  /* 0x00018400ff1b7b82 */ /* 0x000e300000000800 */
[----:B------:R-:W0:Y:S01]  /*5420*/  LDC R28, c[0x0][0x600] ;  /* 0x00018000ff1c7b82 */ /* 0x000e220000000800 */
[----:B-123--:R-:W-:Y:S05]  /*5430*/  @!P0 BRA `(.L_x_101) ;  /* 0x0000000000288947 */ /* 0x00efea0003800000 */
[----:B------:R-:W1:Y:S02]  /*5440*/  LDC R0, c[0x0][0x64c] ;  /* 0x00019300ff007b82 */ /* 0x000e640000000800 */
[----:B-1----:R-:W-:-:S05]  /*5450*/  IADD3 R3, P0, R15, R0, RZ ;  /* 0x000000000f037210 */ /* 0x002fca0007f1e0ff */
        /* <DEDUP_REMOVED lines=8> */
.L_x_101:
[----:B------:R-:W-:Y:S01]  /*54e0*/  ISETP.NE.AND P0, PT, R2, 0x1, PT ;  /* 0x000000010200780c */ /* 0x000fe20003f05270 */
[----:B------:R-:W-:Y:S01]  /*54f0*/  IMAD.MOV R14, RZ, RZ, -R14 ;  /* 0x000000ffff0e7224 */ /* 0x000fe200078e0a0e */
[----:B------:R-:W-:Y:S02]  /*5500*/  SHF.R.U64 R0, R4, R20, R5 ;  /* 0x0000001404007219 */ /* 0x000fe40000001205 */
[----:B------:R-:W-:Y:S02]  /*5510*/  LOP3.LUT R3, R13, R70, RZ, 0xc0, !PT ;  /* 0x000000460d037212 */ /* 0x000fe400078ec0ff */
[----:B------:R-:W-:Y:S01]  /*5520*/  LOP3.LUT R5, R10, R69, RZ, 0xc0, !PT ;  /* 0x000000450a057212 */ /* 0x000fe200078ec0ff */
[----:B------:R-:W-:Y:S02]  /*5530*/  IMAD.MOV R4, RZ, RZ, -R0 ;  /* 0x000000ffff047224 */ /* 0x000fe400078e0a00 */
[----:B------:R-:W-:Y:S02]  /*5540*/  IMAD R3, R66, R0, R3 ;  /* 0x0000000042037224 */ /* 0x000fe400078e0203 */
[----:B----4-:R-:W-:-:S02]  /*5550*/  IMAD R0, R4, R26, R15 ;  /* 0x0000001a04007224 */ /* 0x010fc400078e020f */
[----:B------:R-:W-:Y:S02]  /*5560*/  @P0 IMAD R22, R21, R14, R18 ;  /* 0x0000000e15160224 */ /* 0x000fe400078e0212 */
[----:B------:R-:W-:Y:S02]  /*5570*/  IMAD.MOV.U32 R4, RZ, RZ, 0x1 ;  /* 0x00000001ff047424 */ /* 0x000fe400078e00ff */
[----:B0-----:R-:W-:Y:S02]  /*5580*/  IMAD R22, R3, R27, R22 ;  /* 0x0000001b03167224 */ /* 0x001fe400078e0216 */
[----:B------:R-:W-:Y:S01]  /*5590*/  IMAD R3, R0, R28, R5 ;  /* 0x0000001c00037224 */ /* 0x000fe200078e0205 */
[----:B------:R-:W-:-:S04]  /*55a0*/  PRMT R0, R4, 0x7610, R0 ;  /* 0x0000761004007816 */ /* 0x000fc80000000000 */
[----:B------:R-:W-:Y:S02]  /*55b0*/  SEL R18, R3, R22, !P0 ;  /* 0x0000001603127207 */ /* 0x000fe40004000000 */
[----:B------:R-:W-:-:S07]  /*55c0*/  SEL R22, R22, R3, !P0 ;  /* 0x0000000316167207 */ /* 0x000fce0004000000 */
.L_x_99:
[----:B------:R-:W-:Y:S01]  /*55d0*/  LOP3.LUT P0, RZ, R0, 0xff, RZ, 0xc0, !PT ;  /* 0x000000ff00ff7812 */ /* 0x000fe2000780c0ff */
[----:B------:R-:W-:Y:S01]  /*55e0*/  UIMAD.WIDE.U32 UR4, UR36, -0x55555555, URZ ;  /* 0xaaaaaaab240478a5 */ /* 0x000fe2000f8e003f */
[----:B------:R-:W-:-:S03]  /*55f0*/  LOP3.LUT R75, R75, 0x1, RZ, 0x3c, !PT ;  /* 0x000000014b4b7812 */ /* 0x000fc600078e3cff */
[----:B------:R-:W-:-:S04]  /*5600*/  USHF.R.U32.HI UR4, URZ, 0x1, UR5 ;  /* 0x000000013f047899 */ /* 0x000fc80008011605 */
[----:B------:R-:W-:-:S04]  /*5610*/  UIMAD UR36, UR4, -0x3, UR36 ;  /* 0xfffffffd042478a4 */ /* 0x000fc8000f8e0224 */
[----:B------:R-:W-:Y:S08]  /*5620*/  @P0 BRA `(.L_x_102) ;  /* 0xffffffc000740947 */ /* 0x000ff0000383ffff */
[----:B------:R-:W-:Y:S05]  /*5630*/  EXIT ;  /* 0x000000000000794d */ /* 0x000fea0003800000 */
.L_x_17:
[----:B------:R-:W-:-:S08]  /*5640*/  ISETP.NE.AND P0, PT, R9, RZ, PT ;  /* 0x000000ff0900720c */ /* 0x000fd00003f05270 */
[----:B0-----:R-:W0:-:S00]  /*5650*/  USETMAXREG.DEALLOC.CTAPOOL 0x28 ;  /* 0x00000028000079c8 */ /* 0x001e0000080e0500 */
[----:B------:R-:W-:Y:S05]  /*5660*/  @P0 EXIT ;  /* 0x000000000000094d */ /* 0x000fea0003800000 */
[----:B0-----:R-:W-:Y:S01]  /*5670*/  LOP3.LUT P0, RZ, R3, 0xff, RZ, 0xc0, !PT ;  /* 0x000000ff03ff7812 */ /* 0x001fe2000780c0ff */
[----:B------:R-:W-:Y:S02]  /*5680*/  IMAD.MOV.U32 R3, RZ, RZ, 0x1 ;  /* 0x00000001ff037424 */ /* 0x000fe400078e00ff */
[----:B------:R-:W-:-:S10]  /*5690*/  IMAD.MOV.U32 R8, RZ, RZ, RZ ;  /* 0x000000ffff087224 */ /* 0x000fd400078e00ff */
[----:B------:R-:W-:Y:S05]  /*56a0*/  @!P0 BRA `(.L_x_103) ;  /* 0x0000001000008947 */ /* 0x000fea0003800000 */
[----:B------:R-:W0:Y:S01]  /*56b0*/  S2UR UR7, SR_CgaCtaId ;  /* 0x00000000000779c3 */ /* 0x000e220000008800 */
[----:B------:R-:W-:Y:S01]  /*56c0*/  ULDC UR5, c[0x0][0x658] ;  /* 0x0001960000057ab9 */ /* 0x000fe20000000800 */
[----:B------:R-:W-:Y:S01]  /*56d0*/  UMOV UR8, 0xffffffff ;  /* 0xffffffff00087882 */ /* 0x000fe20000000000 */
[----:B------:R-:W-:Y:S01]  /*56e0*/  UMOV UR11, 0x1 ;  /* 0x00000001000b7882 */ /* 0x000fe20000000000 */
[----:B------:R-:W-:Y:S01]  /*56f0*/  USHF.L.U32 UR8, UR8, UR5, URZ ;  /* 0x0000000508087299 */ /* 0x000fe2000800063f */
[----:B------:R-:W-:Y:S01]  /*5700*/  LOP3.LUT P0, RZ, R4, 0x1f, RZ, 0xc0, !PT ;  /* 0x0000001f04ff7812 */ /* 0x000fe2000780c0ff */
[----:B------:R-:W-:Y:S01]  /*5710*/  BSSY B0, `(.L_x_103) ;  /* 0x00000f9000007945 */ /* 0x000fe20003800000 */
[----:B------:R-:W-:Y:S01]  /*5720*/  UMOV UR30, 0x11 ;  /* 0x00000011001e7882 */ /* 0x000fe20000000000 */
[----:B------:R-:W-:Y:S01]  /*5730*/  ULOP3.LUT UR21, URZ, UR8, URZ, 0x33, !UPT ;  /* 0x000000083f157292 */ /* 0x000fe2000f8e333f */
[C---:B------:R-:W-:Y:S01]  /*5740*/  ISETP.NE.AND P2, PT, R5.reuse, RZ, PT ;  /* 0x000000ff0500720c */ /* 0x040fe20003f45270 */
[----:B------:R-:W-:Y:S01]  /*5750*/  IMAD.MOV.U32 R10, RZ, RZ, 0x1 ;  /* 0x00000001ff0a7424 */ /* 0x000fe200078e00ff */
[----:B------:R-:W-:Y:S01]  /*5760*/  ISETP.NE.OR P0, PT, R5, RZ, !P0 ;  /* 0x000000ff0500720c */ /* 0x000fe20004705670 */
[----:B------:R-:W-:Y:S01]  /*5770*/  IMAD.MOV.U32 R3, RZ, RZ, 0x1 ;  /* 0x00000001ff037424 */ /* 0x000fe200078e00ff */
[----:B------:R-:W-:Y:S01]  /*5780*/  LOP3.LUT R9, R23, 0x2, RZ, 0xfc, !PT ;  /* 0x0000000217097812 */ /* 0x000fe200078efcff */
[----:B------:R-:W-:Y:S01]  /*5790*/  IMAD.MOV.U32 R8, RZ, RZ, RZ ;  /* 0x000000ffff087224 */ /* 0x000fe200078e00ff */
[----:B------:R-:W-:Y:S01]  /*57a0*/  ULDC UR4, c[0x0][0x600] ;  /* 0x0001800000047ab9 */ /* 0x000fe20000000800 */
[----:B------:R-:W-:-:S02]  /*57b0*/  UIADD3 UR38, UR37, 0x1, URZ ;  /* 0x0000000125267890 */ /* 0x000fc4000fffe03f */
[----:B------:R-:W-:Y:S02]  /*57c0*/  UIADD3 UR4, UR4, -0x1, URZ ;  /* 0xffffffff04047890 */ /* 0x000fe4000fffe03f */
[----:B------:R-:W-:Y:S02]  /*57d0*/  USHF.L.U32 UR5, UR11, UR5, URZ ;  /* 0x000000050b057299 */ /* 0x000fe4000800063f */
[----:B0-----:R-:W-:Y:S02]  /*57e0*/  ULOP3.LUT UR6, UR7, 0x3, URZ, 0xc0, !UPT ;  /* 0x0000000307067892 */ /* 0x001fe4000f8ec03f */
[----:B------:R-:W-:Y:S02]  /*57f0*/  USHF.R.U32.HI UR39, URZ, 0x2, UR7 ;  /* 0x000000023f277899 */ /* 0x000fe40008011607 */
[----:B------:R-:W-:Y:S02]  /*5800*/  USHF.L.U32 UR13, UR7, 0x4, URZ ;  /* 0x00000004070d7899 */ /* 0x000fe4000800063f */
[----:B------:R-:W-:-:S02]  /*5810*/  USHF.L.U32 UR45, UR7, 0x9, URZ ;  /* 0x00000009072d7899 */ /* 0x000fc4000800063f */
[----:B------:R-:W-:Y:S02]  /*5820*/  ULOP3.LUT UR7, UR7, 0xfffffffc, URZ, 0xc0, !UPT ;  /* 0xfffffffc07077892 */ /* 0x000fe4000f8ec03f */
[----:B------:R-:W-:Y:S02]  /*5830*/  UISETP.GT.U32.AND UP0, UPT, UR6, 0xffff, UPT ;  /* 0x0000ffff0600788c */ /* 0x000fe4000bf04070 */
[----:B------:R-:W-:Y:S02]  /*5840*/  ULOP3.LUT UR9, UR7, 0x1, URZ, 0xfc, !UPT ;  /* 0x0000000107097892 */ /* 0x000fe4000f8efc3f */
[----:B------:R-:W-:Y:S02]  /*5850*/  ULOP3.LUT UR10, UR7, 0x2, URZ, 0xfc, !UPT ;  /* 0x00000002070a7892 */ /* 0x000fe4000f8efc3f */
[----:B------:R-:W-:Y:S02]  /*5860*/  USHF.L.U32 UR8, UR11, UR7, URZ ;  /* 0x000000070b087299 */ /* 0x000fe4000800063f */
[----:B------:R-:W-:-:S02]  /*5870*/  ULOP3.LUT UR7, UR7, 0x3, URZ, 0xfc, !UPT ;  /* 0x0000000307077892 */ /* 0x000fc4000f8efc3f */
[----:B------:R-:W-:Y:S02]  /*5880*/  USEL UR6, UR6, 0xffff, !UP0 ;  /* 0x0000ffff06067887 */ /* 0x000fe4000c000000 */
[----:B------:R-:W-:Y:S02]  /*5890*/  USHF.L.U32 UR9, UR11, UR9, URZ ;  /* 0x000000090b097299 */ /* 0x000fe4000800063f */
[----:B------:R-:W-:Y:S02]  /*58a0*/  USHF.L.U32 UR10, UR11, UR10, URZ ;  /* 0x0000000a0b0a7299 */ /* 0x000fe4000800063f */
[----:B------:R-:W-:Y:S02]  /*58b0*/  USHF.L.U32 UR7, UR11, UR7, URZ ;  /* 0x000000070b077299 */ /* 0x000fe4000800063f */
[----:B------:R-:W-:Y:S02]  /*58c0*/  ULOP3.LUT UR6, UR6, 0xffff, URZ, 0xc0, !UPT ;  /* 0x0000ffff06067892 */ /* 0x000fe4000f8ec03f */
[----:B------:R-:W-:-:S02]  /*58d0*/  ULOP3.LUT UR8, UR10, UR8, UR9, 0xfe, !UPT ;  /* 0x000000080a087292 */ /* 0x000fc4000f8efe09 */
[----:B------:R-:W-:Y:S02]  /*58e0*/  USHF.L.U32 UR30, UR30, UR6, URZ ;  /* 0x000000061e1e7299 */ /* 0x000fe4000800063f */
[----:B------:R-:W-:Y:S02]  /*58f0*/  ULOP3.LUT UR29, UR8, UR7, URZ, 0xfc, !UPT ;  /* 0x00000007081d7292 */ /* 0x000fe4000f8efc3f */
[----:B------:R-:W-:Y:S01]  /*5900*/  ULOP3.LUT UR13, UR13, 0x30, URZ, 0xc0, !UPT ;  /* 0x000000300d0d7892 */ /* 0x000fe2000f8ec03f */
[----:B------:R-:W-:-:S11]  /*5910*/  ULDC.64 UR6, c[0x0][0x198] ;  /* 0x0000660000067ab9 */ /* 0x000fd60000000a00 */
.L_x_115:
[----:B------:R-:W-:-:S03]  /*5920*/  UMOV UR8, 0xffffffff ;  /* 0xffffffff00087882 */ /* 0x000fc60000000000 */
[----:B------:R-:W-:Y:S05]  /*5930*/  BRA.DIV UR8, `(.L_x_104) ;  /* 0x0000001208547947 */ /* 0x000fea000b800000 */
[----:B------:R-:W-:-:S13]  /*5940*/  ELECT P6, URZ, PT ;  /* 0x00000000003f782f */ /* 0x000fda00038c0000 */
.L_x_127:
[----:B------:R-:W0:Y:S01]  /*5950*/  LDC R4, c[0x0][0x28c] ;  /* 0x0000a300ff047b82 */ /* 0x000e220000000800 */
[----:B------:R-:W-:Y:S01]  /*5960*/  BSSY B1, `(.L_x_105) ;  /* 0x000005f000017945 */ /* 0x000fe20003800000 */
[----:B0-----:R-:W-:-:S13]  /*5970*/  ISETP.LT.OR P6, PT, R4, 0x1, !P6 ;  /* 0x000000010400780c */ /* 0x001fda00077c1670 */
[----:B------:R-:W-:Y:S05]  /*5980*/  @P6 BRA `(.L_x_106) ;  /* 0x0000000400706947 */ /* 0x000fea0003800000 */
[----:B------:R-:W-:Y:S01]  /*5990*/  LEA R22, R22, UR39, 0x1 ;  /* 0x0000002716167c11 */ /* 0x000fe2000f8e08ff */
[----:B------:R-:W-:Y:S01]  /*59a0*/  IMAD.MOV.U32 R13, RZ, RZ, RZ ;  /* 0x000000ffff0d7224 */ /* 0x000fe200078e00ff */
[----:B------:R-:W-:Y:S01]  /*59b0*/  LEA R18, R18, UR13, 0x6 ;  /* 0x0000000d12127c11 */ /* 0x000fe2000f8e30ff */
[----:B------:R-:W-:Y:S02]  /*59c0*/  IMAD.U32 R14, RZ, RZ, UR38 ;  /* 0x00000026ff0e7e24 */ /* 0x000fe4000f8e00ff */
[----:B------:R-:W-:Y:S02]  /*59d0*/  IMAD.MOV.U32 R4, RZ, RZ, R3 ;  /* 0x000000ffff047224 */ /* 0x000fe400078e0003 */
[----:B------:R-:W-:Y:S02]  /*59e0*/  IMAD.MOV.U32 R5, RZ, RZ, R8 ;  /* 0x000000ffff057224 */ /* 0x000fe400078e0008 */
[----:B------:R-:W-:-:S07]  /*59f0*/  IMAD.SHL.U32 R22, R22, 0x20, RZ ;  /* 0x0000002016167824 */ /* 0x000fce00078e00ff */
.L_x_110:
[----:B------:R-:W0:Y:S01]  /*5a00*/  S2R R7, SR_CgaCtaId ;  /* 0x0000000000077919 */ /* 0x000e220000008800 */
[----:B------:R-:W-:-:S04]  /*5a10*/  MOV R6, 0x400 ;  /* 0x0000040000067802 */ /* 0x000fc80000000f00 */
[----:B0-----:R-:W-:Y:S02]  /*5a20*/  LEA R12, R7, R6, 0x18 ;  /* 0x00000006070c7211 */ /* 0x001fe400078ec0ff */
[----:B------:R-:W-:Y:S01]  /*5a30*/  SHF.L.U32 R6, R4, 0x1f, RZ ;  /* 0x0000001f04067819 */ /* 0x000fe200000006ff */
[----:B------:R-:W0:Y:S02]  /*5a40*/  @!P2 LDC R7, c[0x0][0x500] ;  /* 0x00014000ff07ab82 */ /* 0x000e240000000800 */
[----:B------:R-:W-:-:S04]  /*5a50*/  IMAD R11, R5, 0x8, R12 ;  /* 0x00000008050b7824 */ /* 0x000fc800078e020c */
[----:B------:R-:W1:Y:S02]  /*5a60*/  SYNCS.PHASECHK.TRANS64.TRYWAIT P1, [R11+URZ+0x18], R6 ;  /* 0x000018060b0075a7 */ /* 0x000e64000802017f */
[----:B-1----:R-:W-:Y:S05]  /*5a70*/  @!P1 BRA `(.L_x_107) ;  /* 0x0000001000249947 */ /* 0x002fea0003800000 */
.L_x_128:
[----:B-1----:R-:W-:Y:S01]  /*5a80*/  PRMT R6, R9, 0x9910, RZ ;  /* 0x0000991009067816 */ /* 0x002fe200000000ff */
[----:B0-----:R0:W-:Y:S03]  /*5a90*/  @!P2 SYNCS.ARRIVE.TRANS64 RZ, [R11+URZ], R7 ;  /* 0x000000070bffa9a7 */ /* 0x0011e6000800003f */
[----:B------:R-:W-:-:S13]  /*5aa0*/  ISETP.NE.AND P1, PT, R6, 0x2, PT ;  /* 0x000000020600780c */ /* 0x000fda0003f25270 */
[----:B0-----:R-:W-:Y:S05]  /*5ab0*/  @P1 BRA `(.L_x_108) ;  /* 0x0000000000041947 */ /* 0x001fea0003800000 */
[----:B------:R-:W-:Y:S01]  /*5ac0*/  BPT.TRAP 0x1 ;  /* 0x000000040000795c */ /* 0x000fe20000300000 */
.L_x_108:
[----:B------:R-:W-:Y:S05]  /*5ad0*/  @P0 BRA `(.L_x_109) ;  /* 0x0000000000040947 */ /* 0x000fea0003800000 */
[----:B------:R-:W-:Y:S01]  /*5ae0*/  BPT.TRAP 0x1 ;  /* 0x000000040000795c */ /* 0x000fe20000300000 */
.L_x_109:
[----:B------:R-:W-:Y:S01]  /*5af0*/  R2UR UR8, R5 ;  /* 0x00000000050872ca */ /* 0x000fe200000e0000 */
[----:B------:R-:W-:Y:S01]  /*5b00*/  UIADD3 UR46, UP0, UR6, 0xf0, URZ ;  /* 0x000000f0062e7890 */ /* 0x000fe2000ff1e03f */
[----:B------:R-:W-:Y:S01]  /*5b10*/  R2UR UR18, R12 ;  /* 0x000000000c1272ca */ /* 0x000fe200000e0000 */
[----:B------:R-:W-:Y:S01]  /*5b20*/  UPRMT UR53, URZ, 0x5410, UR30 ;  /* 0x000054103f357896 */ /* 0x000fe2000800001e */
[----:B------:R-:W-:Y:S01]  /*5b30*/  R2UR UR10, R13 ;  /* 0x000000000d0a72ca */ /* 0x000fe200000e0000 */
[----:B------:R-:W-:Y:S01]  /*5b40*/  UIADD3.X UR47, URZ, UR7, URZ, UP0, !UPT ;  /* 0x000000073f2f7290 */ /* 0x000fe200087fe43f */
[----:B------:R-:W-:Y:S01]  /*5b50*/  R2UR UR9, R11 ;  /* 0x000000000b0972ca */ /* 0x000fe200000e0000 */
[----:B------:R-:W-:Y:S01]  /*5b60*/  VIADD R14, R14, 0xffffffff ;  /* 0xffffffff0e0e7836 */ /* 0x000fe20000000000 */
[----:B------:R-:W-:Y:S01]  /*5b70*/  R2UR UR11, R22 ;  /* 0x00000000160b72ca */ /* 0x000fe200000e0000 */
[----:B------:R-:W-:Y:S01]  /*5b80*/  UIADD3 UR22, UP1, UR6, 0x1f0, URZ ;  /* 0x000001f006167890 */ /* 0x000fe2000ff3e03f */
[----:B------:R-:W-:Y:S01]  /*5b90*/  R2UR UR12, R19 ;  /* 0x00000000130c72ca */ /* 0x000fe200000e0000 */
[----:B------:R-:W-:Y:S01]  /*5ba0*/  UMOV UR14, 0x0 ;  /* 0x00000000000e7882 */ /* 0x000fe20000000000 */
[----:B------:R-:W-:Y:S01]  /*5bb0*/  R2UR UR35, R18 ;  /* 0x00000000122372ca */ /* 0x000fe200000e0000 */
[----:B------:R-:W-:Y:S01]  /*5bc0*/  USHF.L.U32 UR8, UR8, 0xd, URZ ;  /* 0x0000000d08087899 */ /* 0x000fe2000800063f */
[----:B------:R-:W-:Y:S01]  /*5bd0*/  ISETP.GT.AND P3, PT, R14, 0x1, PT ;  /* 0x000000010e00780c */ /* 0x000fe20003f64270 */
[----:B------:R-:W-:Y:S01]  /*5be0*/  UMOV UR15, 0x10000000 ;  /* 0x10000000000f7882 */ /* 0x000fe20000000000 */
[----:B------:R-:W-:Y:S01]  /*5bf0*/  UIADD3.X UR23, URZ, UR7, URZ, UP1, !UPT ;  /* 0x000000073f177290 */ /* 0x000fe20008ffe43f */
[----:B------:R-:W-:Y:S01]  /*5c00*/  VIADD R5, R5, 0x1 ;  /* 0x0000000105057836 */ /* 0x000fe20000000000 */
[----:B------:R-:W-:Y:S01]  /*5c10*/  ULEA UR16, UR39, UR8, 0xa ;  /* 0x0000000827107291 */ /* 0x000fe2000f8e503f */
[----:B------:R-:W-:Y:S01]  /*5c20*/  VIADD R13, R13, 0x80 ;  /* 0x000000800d0d7836 */ /* 0x000fe20000000000 */
[----:B------:R-:W-:-:S02]  /*5c30*/  ULOP3.LUT UR8, UR8, 0x600, UR45, 0xf8, !UPT ;  /* 0x0000060008087892 */ /* 0x000fc4000f8ef82d */
[----:B------:R-:W-:Y:S01]  /*5c40*/  ULEA UR16, UR16, UR18, 0x2 ;  /* 0x0000001210107291 */ /* 0x000fe2000f8e103f */
[C---:B------:R-:W-:Y:S01]  /*5c50*/  ISETP.NE.AND P1, PT, R5.reuse, 0x3, PT ;  /* 0x000000030500780c */ /* 0x040fe20003f25270 */
[----:B------:R-:W-:Y:S02]  /*5c60*/  ULEA UR18, UR8, UR18, 0x2 ;  /* 0x0000001208127291 */ /* 0x000fe4000f8e103f */
[----:B------:R-:W-:Y:S01]  /*5c70*/  UIADD3 UR8, UR16, 0x100, URZ ;  /* 0x0000010010087890 */ /* 0x000fe2000fffe03f */
[----:B------:R-:W-:Y:S01]  /*5c80*/  SEL R7, RZ, 0x1, P1 ;  /* 0x00000001ff077807 */ /* 0x000fe20000800000 */
[----:B------:R-:W-:Y:S01]  /*5c90*/  UIADD3 UR58, UR10, 0x20, URZ ;  /* 0x000000200a3a7890 */ /* 0x000fe2000fffe03f */
[----:B------:R-:W-:Y:S01]  /*5ca0*/  SEL R5, R5, RZ, P1 ;  /* 0x000000ff05057207 */ /* 0x000fe20000800000 */
[----:B------:R-:W-:Y:S01]  /*5cb0*/  UIADD3 UR56, UR16, 0x2100, URZ ;  /* 0x0000210010387890 */ /* 0x000fe2000fffe03f */
[----:B------:R-:W-:Y:S01]  /*5cc0*/  LOP3.LUT R4, R4, R7, RZ, 0x3c, !PT ;  /* 0x0000000704047212 */ /* 0x000fe200078e3cff */
[----:B------:R-:W-:-:S02]  /*5cd0*/  UIADD3 UR50, UR10, 0x40, URZ ;  /* 0x000000400a327890 */ /* 0x000fc4000fffe03f */
[----:B------:R-:W-:Y:S01]  /*5ce0*/  UIADD3 UR48, UR16, 0x4100, URZ ;  /* 0x0000410010307890 */ /* 0x000fe2000fffe03f */
[----:B------:R0:W-:Y:S01]  /*5cf0*/  UTMALDG.3D.MULTICAST [UR8], [UR46], UR53, desc[UR14] ;  /* 0x00000e082e0073b4 */ /* 0x0001e20008011835 */
[----:B------:R-:W-:Y:S02]  /*5d00*/  UIADD3 UR42, UR10, 0x60, URZ ;  /* 0x000000600a2a7890 */ /* 0x000fe4000fffe03f */
[----:B------:R-:W-:Y:S02]  /*5d10*/  UIADD3 UR40, UR16, 0x6100, URZ ;  /* 0x0000610010287890 */ /* 0x000fe4000fffe03f */
[----:B------:R-:W-:Y:S02]  /*5d20*/  UPRMT UR31, URZ, 0x5410, UR29 ;  /* 0x000054103f1f7896 */ /* 0x000fe4000800001d */
[----:B------:R-:W-:Y:S02]  /*5d30*/  UIADD3 UR32, UR18, 0x18100, URZ ;  /* 0x0001810012207890 */ /* 0x000fe4000fffe03f */
[----:B------:R-:W-:-:S02]  /*5d40*/  UIADD3 UR24, UR18, 0x1a100, URZ ;  /* 0x0001a10012187890 */ /* 0x000fc4000fffe03f */
[----:B------:R-:W-:Y:S01]  /*5d50*/  UIADD3 UR16, UR18, 0x1c100, URZ ;  /* 0x0001c10012107890 */ /* 0x000fe2000fffe03f */
[----:B------:R-:W-:Y:S01]  /*5d60*/  UMOV UR57, UR9 ;  /* 0x0000000900397c82 */ /* 0x000fe20008000000 */
        /* <DEDUP_REMOVED lines=8> */
[----:B------:R1:W-:Y:S01]  /*5df0*/  UTMALDG.3D.MULTICAST [UR56], [UR46], UR53, desc[UR14] ;  /* 0x00000e382e0073b4 */ /* 0x0003e20008011835 */
[----:B------:R-:W-:Y:S01]  /*5e00*/  UMOV UR33, UR9 ;  /* 0x0000000900217c82 */ /* 0x000fe20008000000 */
[----:B------:R-:W-:Y:S01]  /*5e10*/  UMOV UR34, UR10 ;  /* 0x0000000a00227c82 */ /* 0x000fe20008000000 */
[----:B------:R-:W-:Y:S01]  /*5e20*/  UMOV UR36, UR12 ;  /* 0x0000000c00247c82 */ /* 0x000fe20008000000 */
[----:B0-----:R-:W-:Y:S01]  /*5e30*/  UIADD3 UR8, UR18, 0x1e100, URZ ;  /* 0x0001e10012087890 */ /* 0x001fe2000fffe03f */
[----:B------:R-:W-:Y:S01]  /*5e40*/  UMOV UR25, UR9 ;  /* 0x0000000900197c82 */ /* 0x000fe20008000000 */
[----:B------:R-:W-:Y:S01]  /*5e50*/  UMOV UR27, UR35 ;  /* 0x00000023001b7c82 */ /* 0x000fe20008000000 */
[----:B------:R1:W-:Y:S01]  /*5e60*/  UTMALDG.3D.MULTICAST [UR48], [UR46], UR53, desc[UR14] ;  /* 0x00000e302e0073b4 */ /* 0x0003e20008011835 */
        /* <DEDUP_REMOVED lines=9> */
[----:B------:R1:W-:Y:S01]  /*5f00*/  UTMALDG.3D.MULTICAST [UR32], [UR22], UR31, desc[UR14] ;  /* 0x00000e20160073b4 */ /* 0x0003e2000801181f */
[----:B------:R1:W-:Y:S01]  /*5f10*/  UTMALDG.3D.MULTICAST [UR24], [UR22], UR31, desc[UR14] ;  /* 0x00000e18160073b4 */ /* 0x0003e2000801181f */
[----:B------:R1:W-:Y:S01]  /*5f20*/  UTMALDG.3D.MULTICAST [UR16], [UR22], UR31, desc[UR14] ;  /* 0x00000e10160073b4 */ /* 0x0003e2000801181f */
[----:B------:R1:W-:Y:S02]  /*5f30*/  UTMALDG.3D.MULTICAST [UR8], [UR22], UR31, desc[UR14] ;  /* 0x00000e08160073b4 */ /* 0x0003e4000801181f */
[----:B-1----:R-:W-:Y:S05]  /*5f40*/  @P3 BRA `(.L_x_110) ;  /* 0xfffffff800ac3947 */ /* 0x002fea000383ffff */
.L_x_106:
[----:B------:R-:W-:Y:S05]  /*5f50*/  BSYNC B1 ;  /* 0x0000000000017941 */ /* 0x000fea0003800000 */
.L_x_105:
[----:B------:R-:W2:Y:S01]  /*5f60*/  LDL.64 R20, [R1] ;  /* 0x0000000001147983 */ /* 0x000ea20000100a00 */
[----:B------:R-:W-:Y:S01]  /*5f70*/  LOP3.LUT P4, RZ, R10, 0xff, RZ, 0xc0, !PT ;  /* 0x000000ff0aff7812 */ /* 0x000fe2000788c0ff */
[----:B------:R-:W-:Y:S01]  /*5f80*/  VIADD R7, R8, UR37 ;  /* 0x0000002508077c36 */ /* 0x000fe20008000000 */
[----:B------:R-:W-:Y:S01]  /*5f90*/  ULDC.64 UR8, c[0x0][0x650] ;  /* 0x0001940000087ab9 */ /* 0x000fe20000000a00 */
[----:B------:R-:W-:Y:S01]  /*5fa0*/  IMAD.U32 R8, RZ, RZ, UR37 ;  /* 0x00000025ff087e24 */ /* 0x000fe2000f8e00ff */
[----:B------:R-:W-:Y:S01]  /*5fb0*/  UISETP.GE.U32.AND UP0, UPT, UR37, 0x3, UPT ;  /* 0x000000032500788c */ /* 0x000fe2000bf06070 */
[----:B------:R-:W-:Y:S01]  /*5fc0*/  BSSY B1, `(.L_x_111) ;  /* 0x000006b000017945 */ /* 0x000fe20003800000 */
[----:B------:R-:W-:Y:S01]  /*5fd0*/  ISETP.GT.U32.AND P1, PT, R7, 0x2, PT ;  /* 0x000000020700780c */ /* 0x000fe20003f24070 */
[----:B------:R-:W-:Y:S01]  /*5fe0*/  IMAD.MOV.U32 R22, RZ, RZ, -0x1 ;  /* 0xffffffffff167424 */ /* 0x000fe200078e00ff */
[----:B------:R-:W-:Y:S01]  /*5ff0*/  PRMT R10, RZ, 0x7610, R10 ;  /* 0x00007610ff0a7816 */ /* 0x000fe2000000000a */
[----:B------:R-:W-:Y:S01]  /*6000*/  IMAD.MOV.U32 R18, RZ, RZ, -0x1 ;  /* 0xffffffffff127424 */ /* 0x000fe200078e00ff */
[----:B------:R-:W-:Y:S01]  /*6010*/  ISETP.LT.U32.AND P1, PT, R8, 0x3, P1 ;  /* 0x000000030800780c */ /* 0x000fe20000f21070 */
[----:B------:R-:W-:Y:S01]  /*6020*/  IMAD.MOV.U32 R19, RZ, RZ, -0x1 ;  /* 0xffffffffff137424 */ /* 0x000fe200078e00ff */
[----:B------:R-:W-:Y:S01]  /*6030*/  PLOP3.LUT P3, PT, PT, PT, UP0, 0x80, 0x0 ;  /* 0x000000000000781c */ /* 0x000fe20003f6f008 */
[----:B------:R-:W0:Y:S01]  /*6040*/  @P4 S2R R5, SR_CgaCtaId ;  /* 0x0000000000054919 */ /* 0x000e220000008800 */
[----:B------:R-:W-:-:S04]  /*6050*/  @P4 MOV R4, 0x400 ;  /* 0x0000040000044802 */ /* 0x000fc80000000f00 */
[----:B0-----:R-:W-:Y:S01]  /*6060*/  @P4 LEA R6, R5, R4, 0x18 ;  /* 0x0000000405064211 */ /* 0x001fe200078ec0ff */
[----:B------:R-:W-:Y:S01]  /*6070*/  IMAD.WIDE.U32 R4, R7, -0x55555555, RZ ;  /* 0xaaaaaaab07047825 */ /* 0x000fe200078e00ff */
[----:B------:R-:W-:Y:S02]  /*6080*/  SEL R4, RZ, 0x1, !P1 ;  /* 0x00000001ff047807 */ /* 0x000fe40004800000 */
[----:B------:R0:W-:Y:S02]  /*6090*/  @P4 SYNCS.ARRIVE.TRANS64.A1T0 RZ, [R6+URZ+0x68], RZ ;  /* 0x000068ff06ff49a7 */ /* 0x0001e4000810003f */
[----:B------:R-:W-:Y:S02]  /*60a0*/  LOP3.LUT R3, R3, R4, RZ, 0x3c, !PT ;  /* 0x0000000403037212 */ /* 0x000fe400078e3cff */
[----:B------:R-:W-:Y:S02]  /*60b0*/  PRMT R4, RZ, 0x7610, R4 ;  /* 0x00007610ff047816 */ /* 0x000fe40000000004 */
[----:B0-----:R-:W-:-:S04]  /*60c0*/  SHF.R.U32.HI R6, RZ, 0x1, R5 ;  /* 0x00000001ff067819 */ /* 0x001fc80000011605 */
[----:B------:R-:W-:Y:S01]  /*60d0*/  @P3 LOP3.LUT R3, R3, 0x1, R6, 0x78, !PT ;  /* 0x0000000103033812 */ /* 0x000fe200078e7806 */
[----:B------:R-:W-:Y:S01]  /*60e0*/  IMAD R8, R6, -0x3, R7 ;  /* 0xfffffffd06087824 */ /* 0x000fe200078e0207 */
[----:B--2---:R-:W-:-:S04]  /*60f0*/  IADD3 R16, P4, R16, R20, RZ ;  /* 0x0000001410107210 */ /* 0x004fc80007f9e0ff */
[----:B------:R-:W-:Y:S01]  /*6100*/  ISETP.GE.U32.AND P1, PT, R16, UR8, PT ;  /* 0x0000000810007c0c */ /* 0x000fe2000bf26070 */
[----:B------:R-:W-:-:S05]  /*6110*/  IMAD.X R17, R17, 0x1, R0, P4 ;  /* 0x0000000111117824 */ /* 0x000fca00020e0600 */
[----:B------:R-:W-:-:S13]  /*6120*/  ISETP.GE.U32.AND.EX P1, PT, R17, UR9, PT, P1 ;  /* 0x0000000911007c0c */ /* 0x000fda000bf26110 */
[----:B------:R-:W-:Y:S05]  /*6130*/  @P1 BRA `(.L_x_112) ;  /* 0x00000004004c1947 */ /* 0x000fea0003800000 */
[----:B------:R-:W0:Y:S01]  /*6140*/  S2R R12, SR_CTAID.X ;  /* 0x00000000000c7919 */ /* 0x000e220000002500 */
[----:B------:R-:W-:Y:S01]  /*6150*/  ULDC.64 UR8, c[0x0][0x628] ;  /* 0x00018a0000087ab9 */ /* 0x000fe20000000a00 */
[----:B------:R-:W1:Y:S01]  /*6160*/  LDC R13, c[0x0][0x144] ;  /* 0x00005100ff0d7b82 */ /* 0x000e620000000800 */
[----:B------:R-:W-:Y:S01]  /*6170*/  ISETP.NE.U32.AND P1, PT, RZ, UR8, PT ;  /* 0x00000008ff007c0c */ /* 0x000fe2000bf25070 */
[----:B------:R-:W2:Y:S01]  /*6180*/  S2R R11, SR_CTAID.Y ;  /* 0x00000000000b7919 */ /* 0x000ea20000002600 */
[----:B------:R-:W-:Y:S01]  /*6190*/  ULDC UR10, c[0x0][0x150] ;  /* 0x00005400000a7ab9 */ /* 0x000fe20000000800 */
[----:B------:R-:W-:Y:S01]  /*61a0*/  ULDC UR11, c[0x0][0x630] ;  /* 0x00018c00000b7ab9 */ /* 0x000fe20000000800 */
[----:B------:R-:W-:Y:S01]  /*61b0*/  ISETP.NE.AND.EX P1, PT, RZ, UR9, PT, P1 ;  /* 0x00000009ff007c0c */ /* 0x000fe2000bf25310 */
[----:B------:R-:W-:Y:S01]  /*61c0*/  IMAD.MOV.U32 R4, RZ, RZ, R16 ;  /* 0x000000ffff047224 */ /* 0x000fe200078e0010 */
[----:B0-----:R-:W-:-:S05]  /*61d0*/  I2FP.F32.U32 R5, R12 ;  /* 0x0000000c00057245 */ /* 0x001fca0000201000 */
[----:B------:R-:W-:Y:S01]  /*61e0*/  FMUL R14, R5, UR10 ;  /* 0x0000000a050e7c20 */ /* 0x000fe20008400000 */
[----:B------:R-:W-:-:S05]  /*61f0*/  IMAD.MOV.U32 R5, RZ, RZ, R17 ;  /* 0x000000ffff057224 */ /* 0x000fca00078e0011 */
[----:B--2---:R-:W-:Y:S05]  /*6200*/  @!P1 BRA `(.L_x_113) ;  /* 0x0000000000289947 */ /* 0x004fea0003800000 */
[----:B------:R-:W-:Y:S02]  /*6210*/  ULDC UR10, c[0x0][0x634] ;  /* 0x00018d00000a7ab9 */ /* 0x000fe40000000800 */
[----:B------:R-:W-:-:S05]  /*6220*/  IADD3 R5, P1, R16, UR10, RZ ;  /* 0x0000000a10057c10 */ /* 0x000fca000ff3e0ff */
[----:B------:R-:W-:-:S04]  /*6230*/  IMAD.X R15, RZ, RZ, R17, P1 ;  /* 0x000000ffff0f7224 */ /* 0x000fc800008e0611 */
[----:B------:R-:W-:-:S04]  /*6240*/  IMAD.WIDE.U32 R6, R15, UR8, RZ ;  /* 0x000000080f067c25 */ /* 0x000fc8000f8e00ff */
[----:B------:R-:W-:-:S04]  /*6250*/  IMAD.WIDE.U32 R6, P1, R5, UR9, R6 ;  /* 0x0000000905067c25 */ /* 0x000fc8000f820006 */
[----:B------:R-:W-:-:S04]  /*6260*/  IMAD.WIDE.U32 R4, R5, UR8, RZ ;  /* 0x0000000805047c25 */ /* 0x000fc8000f8e00ff */
[----:B------:R-:W-:Y:S01]  /*6270*/  IMAD.MOV.U32 R4, RZ, RZ, R7 ;  /* 0x000000ffff047224 */ /* 0x000fe200078e0007 */
[----:B------:R-:W-:Y:S01]  /*6280*/  IADD3 RZ, P3, R5, R6, RZ ;  /* 0x0000000605ff7210 */ /* 0x000fe20007f7e0ff */
[----:B------:R-:W-:-:S04]  /*6290*/  IMAD.X R5, RZ, RZ, RZ, P1 ;  /* 0x000000ffff057224 */ /* 0x000fc800008e06ff */
[----:B------:R-:W-:-:S08]  /*62a0*/  IMAD.WIDE.U32.X R4, R15, UR9, R4, P3 ;  /* 0x000000090f047c25 */ /* 0x000fd000098e0404 */
.L_x_113:
[--C-:B------:R-:W-:Y:S01]  /*62b0*/  SHF.R.U64 R19, R4, UR11, R5.reuse ;  /* 0x0000000b04137c19 */ /* 0x100fe20008001205 */
[----:B------:R-:W0:Y:S01]  /*62c0*/  F2I.U32.TRUNC.NTZ R14, R14 ;  /* 0x0000000e000e7305 */ /* 0x000e22000020f000 */
[----:B------:R-:W-:Y:S01]  /*62d0*/  SHF.R.U32.HI R4, RZ, UR11, R5 ;  /* 0x0000000bff047c19 */ /* 0x000fe20008011605 */
[----:B------:R-:W-:Y:S01]  /*62e0*/  ULDC.64 UR8, c[0x0][0x620] ;  /* 0x0001880000087ab9 */ /* 0x000fe20000000a00 */
[----:B------:R-:W-:Y:S01]  /*62f0*/  IADD3 R7, P1, RZ, -R19, RZ ;  /* 0x80000013ff077210 */ /* 0x000fe20007f3e0ff */
[----:B------:R-:W-:Y:S01]  /*6300*/  ULDC.64 UR10, c[0x0][0x640] ;  /* 0x00019000000a7ab9 */ /* 0x000fe20000000a00 */
[----:B------:R-:W2:Y:S03]  /*6310*/  LDC R18, c[0x0][0x148] ;  /* 0x00005200ff127b82 */ /* 0x000ea60000000800 */
[----:B------:R-:W-:Y:S01]  /*6320*/  IMAD.X R4, RZ, RZ, ~R4, P1 ;  /* 0x000000ffff047224 */ /* 0x000fe200008e0e04 */
[----:B------:R-:W-:-:S03]  /*6330*/  ISETP.NE.U32.AND P1, PT, RZ, UR10, PT ;  /* 0x0000000aff007c0c */ /* 0x000fc6000bf25070 */
[----:B------:R-:W-:Y:S01]  /*6340*/  IMAD R6, R4, UR8, RZ ;  /* 0x0000000804067c24 */ /* 0x000fe2000f8e02ff */
[----:B------:R-:W-:Y:S01]  /*6350*/  ISETP.NE.AND.EX P1, PT, RZ, UR11, PT, P1 ;  /* 0x0000000bff007c0c */ /* 0x000fe2000bf25310 */
[----:B------:R-:W-:Y:S01]  /*6360*/  IMAD.WIDE.U32 R4, R7, UR8, R16 ;  /* 0x0000000807047c25 */ /* 0x000fe2000f8e0010 */
[----:B------:R-:W-:-:S03]  /*6370*/  ULDC UR8, c[0x0][0x618] ;  /* 0x0001860000087ab9 */ /* 0x000fc60000000800 */
[----:B------:R-:W-:Y:S01]  /*6380*/  IMAD R7, R7, UR9, R6 ;  /* 0x0000000907077c24 */ /* 0x000fe2000f8e0206 */
[----:B------:R-:W-:Y:S01]  /*6390*/  ULDC UR9, c[0x0][0x154] ;  /* 0x0000550000097ab9 */ /* 0x000fe20000000800 */
[----:B0-----:R-:W-:Y:S02]  /*63a0*/  IMAD.MOV R6, RZ, RZ, -R14 ;  /* 0x000000ffff067224 */ /* 0x001fe400078e0a0e */
[----:B------:R-:W-:Y:S02]  /*63b0*/  IMAD.IADD R5, R5, 0x1, R7 ;  /* 0x0000000105057824 */ /* 0x000fe400078e0207 */
[----:B-1----:R-:W-:Y:S01]  /*63c0*/  IMAD R12, R13, R6, R12 ;  /* 0x000000060d0c7224 */ /* 0x002fe200078e020c */
[----:B------:R-:W-:Y:S02]  /*63d0*/  I2FP.F32.U32 R6, R11 ;  /* 0x0000000b00067245 */ /* 0x000fe40000201000 */
[--C-:B------:R-:W-:Y:S02]  /*63e0*/  SHF.R.U64 R13, R4, UR8, R5.reuse ;  /* 0x00000008040d7c19 */ /* 0x100fe40008001205 */
[----:B------:R-:W-:Y:S01]  /*63f0*/  SHF.R.U32.HI R4, RZ, UR8, R5 ;  /* 0x00000008ff047c19 */ /* 0x000fe20008011605 */
[----:B------:R-:W-:Y:S01]  /*6400*/  FMUL R6, R6, UR9 ;  /* 0x0000000906067c20 */ /* 0x000fe20008400000 */
[----:B------:R-:W-:-:S02]  /*6410*/  ULDC UR8, c[0x0][0x608] ;  /* 0x0001820000087ab9 */ /* 0x000fc40000000800 */
[--C-:B------:R-:W-:Y:S01]  /*6420*/  SHF.R.U64 R15, R13, UR8, R4.reuse ;  /* 0x000000080d0f7c19 */ /* 0x100fe20008001204 */
[----:B------:R0:W1:Y:S01]  /*6430*/  F2I.U32.TRUNC.NTZ R20, R6 ;  /* 0x0000000600147305 */ /* 0x000062000020f000 */
[----:B------:R-:W-:Y:S01]  /*6440*/  SHF.R.U32.HI R4, RZ, UR8, R4 ;  /* 0x00000008ff047c19 */ /* 0x000fe20008011604 */
[----:B------:R-:W-:-:S03]  /*6450*/  ULDC UR8, c[0x0][0x658] ;  /* 0x0001960000087ab9 */ /* 0x000fc60000000800 */
[--C-:B------:R-:W-:Y:S02]  /*6460*/  SHF.R.U64 R14, R15, UR8, R4.reuse ;  /* 0x000000080f0e7c19 */ /* 0x100fe40008001204 */
[----:B------:R-:W-:-:S03]  /*6470*/  SHF.R.U32.HI R21, RZ, UR8, R4 ;  /* 0x00000008ff157c19 */ /* 0x000fc60008011604 */
[----:B------:R-:W-:Y:S02]  /*6480*/  IMAD.MOV.U32 R4, RZ, RZ, R14 ;  /* 0x000000ffff047224 */ /* 0x000fe400078e000e */
[----:B------:R-:W-:Y:S01]  /*6490*/  IMAD.MOV.U32 R5, RZ, RZ, R21 ;  /* 0x000000ffff057224 */ /* 0x000fe200078e0015 */
[----:B0-----:R-:W-:Y:S06]  /*64a0*/  @!P1 BRA `(.L_x_114) ;  /* 0x0000000000289947 */ /* 0x001fec0003800000 */
        /* <DEDUP_REMOVED lines=10> */
.L_x_114:
[----:B------:R-:W-:Y:S01]  /*6550*/  ISETP.NE.AND P1, PT, R2, 0x1, PT ;  /* 0x000000010200780c */ /* 0x000fe20003f25270 */
[----:B------:R-:W-:Y:S01]  /*6560*/  ULDC UR8, c[0x0][0x648] ;  /* 0x0001920000087ab9 */ /* 0x000fe20000000800 */
[----:B------:R-:W-:Y:S01]  /*6570*/  LOP3.LUT R15, R15, UR21, RZ, 0xc0, !PT ;  /* 0x000000150f0f7c12 */ /* 0x000fe2000f8ec0ff */
[----:B-1----:R-:W-:Y:S01]  /*6580*/  IMAD.MOV R20, RZ, RZ, -R20 ;  /* 0x000000ffff147224 */ /* 0x002fe200078e0a14 */
[----:B------:R-:W-:Y:S01]  /*6590*/  SHF.R.U64 R4, R4, UR8, R5 ;  /* 0x0000000804047c19 */ /* 0x000fe20008001205 */
[----:B------:R-:W-:Y:S01]  /*65a0*/  ULDC UR8, c[0x0][0x638] ;  /* 0x00018e0000087ab9 */ /* 0x000fe20000000800 */
[----:B------:R-:W-:Y:S01]  /*65b0*/  LOP3.LUT R13, R13, UR4, RZ, 0xc0, !PT ;  /* 0x000000040d0d7c12 */ /* 0x000fe2000f8ec0ff */
[----:B------:R-:W-:Y:S02]  /*65c0*/  ULDC UR9, c[0x0][0x610] ;  /* 0x0001840000097ab9 */ /* 0x000fe40000000800 */
[----:B------:R-:W-:Y:S02]  /*65d0*/  IMAD.MOV R5, RZ, RZ, -R4 ;  /* 0x000000ffff057224 */ /* 0x000fe400078e0a04 */
[----:B------:R-:W-:-:S02]  /*65e0*/  IMAD R15, R4, UR5, R15 ;  /* 0x00000005040f7c24 */ /* 0x000fc4000f8e020f */
[----:B--2---:R-:W-:Y:S02]  /*65f0*/  @P1 IMAD R12, R18, R20, R11 ;  /* 0x00000014120c1224 */ /* 0x004fe400078e020b */
[----:B------:R-:W-:Y:S01]  /*6600*/  IMAD R14, R5, UR8, R14 ;  /* 0x00000008050e7c24 */ /* 0x000fe2000f8e020e */
[----:B------:R-:W-:Y:S01]  /*6610*/  ULDC UR8, c[0x0][0x600] ;  /* 0x0001800000087ab9 */ /* 0x000fe20000000800 */
[----:B------:R-:W-:Y:S02]  /*6620*/  IMAD R12, R15, UR9, R12 ;  /* 0x000000090f0c7c24 */ /* 0x000fe4000f8e020c */
[----:B------:R-:W-:Y:S02]  /*6630*/  IMAD R5, R14, UR8, R13 ;  /* 0x000000080e057c24 */ /* 0x000fe4000f8e020d */
[----:B------:R-:W-:-:S03]  /*6640*/  IMAD.MOV.U32 R4, RZ, RZ, 0x1 ;  /* 0x00000001ff047424 */ /* 0x000fc600078e00ff */
[----:B------:R-:W-:Y:S02]  /*6650*/  SEL R18, R5, R12, !P1 ;  /* 0x0000000c05127207 */ /* 0x000fe40004800000 */
[----:B------:R-:W-:-:S07]  /*6660*/  SEL R22, R12, R5, !P1 ;  /* 0x000000050c167207 */ /* 0x000fce0004800000 */
.L_x_112:
[----:B------:R-:W-:Y:S05]  /*6670*/  BSYNC B1 ;  /* 0x0000000000017941 */ /* 0x000fea0003800000 */
.L_x_111:
[----:B------:R-:W-:-:S13]  /*6680*/  LOP3.LUT P1, RZ, R4, 0xff, RZ, 0xc0, !PT ;  /* 0x000000ff04ff7812 */ /* 0x000fda000782c0ff */
[----:B------:R-:W-:Y:S05]  /*6690*/  @P1 BRA `(.L_x_115) ;  /* 0xfffffff000a01947 */ /* 0x000fea000383ffff */
[----:B------:R-:W-:Y:S05]  /*66a0*/  BSYNC B0 ;  /* 0x0000000000007941 */ /* 0x000fea0003800000 */
.L_x_103:
[----:B------:R-:W-:-:S03]  /*66b0*/  UMOV UR8, 0xffffffff ;  /* 0xffffffff00087882 */ /* 0x000fc60000000000 */
[----:B------:R-:W-:Y:S05]  /*66c0*/  BRA.DIV UR8, `(.L_x_116) ;  /* 0x0000000608247947 */ /* 0x000fea000b800000 */
[----:B------:R-:W-:-:S13]  /*66d0*/  ELECT P6, URZ, PT ;  /* 0x00000000003f782f */ /* 0x000fda00038c0000 */
.L_x_131:
[----:B------:R-:W-:Y:S04]  /*66e0*/  BSSY B0, `(.L_x_117) ;  /* 0x0000022000007945 */ /* 0x000fe80003800000 */
[----:B------:R-:W-:Y:S05]  /*66f0*/  @!P6 BRA `(.L_x_118) ;  /* 0x000000000080e947 */ /* 0x000fea0003800000 */
[----:B------:R-:W-:-:S04]  /*6700*/  LOP3.LUT R23, R23, 0x2, RZ, 0xfc, !PT ;  /* 0x0000000217177812 */ /* 0x000fc800078efcff */
[----:B------:R-:W-:-:S13]  /*6710*/  ISETP.NE.AND P0, PT, R23, 0x3, PT ;  /* 0x000000031700780c */ /* 0x000fda0003f05270 */
[----:B------:R-:W-:Y:S05]  /*6720*/  @!P0 BRA `(.L_x_119) ;  /* 0x0000000000048947 */ /* 0x000fea0003800000 */
[----:B------:R-:W-:Y:S01]  /*6730*/  BPT.TRAP 0x1 ;  /* 0x000000040000795c */ /* 0x000fe20000300000 */
.L_x_119:
[----:B------:R-:W0:Y:S01]  /*6740*/  S2R R5, SR_CgaCtaId ;  /* 0x0000000000057919 */ /* 0x000e220000008800 */
[----:B------:R-:W-:Y:S02]  /*6750*/  MOV R0, 0x400 ;  /* 0x0000040000007802 */ /* 0x000fe40000000f00 */
[----:B------:R-:W-:Y:S02]  /*6760*/  SHF.L.U32 R2, R3, 0x1f, RZ ;  /* 0x0000001f03027819 */ /* 0x000fe400000006ff */
[----:B0-----:R-:W-:-:S05]  /*6770*/  LEA R5, R5, R0, 0x18 ;  /* 0x0000000005057211 */ /* 0x001fca00078ec0ff */
[----:B------:R-:W-:-:S04]  /*6780*/  VIADD R5, R5, 0x18 ;  /* 0x0000001805057836 */ /* 0x000fc80000000000 */
[C---:B------:R-:W-:Y:S02]  /*6790*/  IMAD R7, R8.reuse, 0x8, R5 ;  /* 0x0000000808077824 */ /* 0x040fe400078e0205 */
[----:B------:R-:W-:Y:S02]  /*67a0*/  VIADD R8, R8, 0x1 ;  /* 0x0000000108087836 */ /* 0x000fe40000000000 */
[----:B------:R-:W0:Y:S03]  /*67b0*/  SYNCS.PHASECHK.TRANS64.TRYWAIT P0, [R7+URZ], R2 ;  /* 0x00000002070075a7 */ /* 0x000e26000800017f */
[----:B------:R-:W-:-:S04]  /*67c0*/  ISETP.NE.AND P1, PT, R8, 0x3, PT ;  /* 0x000000030800780c */ /* 0x000fc80003f25270 */
[----:B------:R-:W-:Y:S02]  /*67d0*/  SEL R0, RZ, 0x1, P1 ;  /* 0x00000001ff007807 */ /* 0x000fe40000800000 */
[----:B------:R-:W-:Y:S02]  /*67e0*/  SEL R8, R8, RZ, P1 ;  /* 0x000000ff08087207 */ /* 0x000fe40000800000 */
[----:B------:R-:W-:-:S03]  /*67f0*/  LOP3.LUT R9, R3, R0, RZ, 0x3c, !PT ;  /* 0x0000000003097212 */ /* 0x000fc600078e3cff */
[----:B------:R-:W-:Y:S01]  /*6800*/  IMAD R4, R8, 0x8, R5 ;  /* 0x0000000808047824 */ /* 0x000fe200078e0205 */
[----:B------:R-:W-:Y:S01]  /*6810*/  SHF.L.U32 R3, R9, 0x1f, RZ ;  /* 0x0000001f09037819 */ /* 0x000fe200000006ff */
[----:B0-----:R-:W-:Y:S06]  /*6820*/  @!P0 BRA `(.L_x_120) ;  /* 0x0000000000ec8947 */ /* 0x001fec0003800000 */
.L_x_132:
[----:B------:R-:W1:Y:S01]  /*6830*/  SYNCS.PHASECHK.TRANS64.TRYWAIT P0, [R4+URZ], R3 ;  /* 0x00000003040075a7 */ /* 0x000e62000800017f */
[----:B------:R-:W-:-:S05]  /*6840*/  VIADD R0, R8, 0x1 ;  /* 0x0000000108007836 */ /* 0x000fca0000000000 */
[----:B------:R-:W-:-:S04]  /*6850*/  ISETP.NE.AND P1, PT, R0, 0x3, PT ;  /* 0x000000030000780c */ /* 0x000fc80003f25270 */
[----:B0-----:R-:W-:Y:S02]  /*6860*/  SEL R2, RZ, 0x1, P1 ;  /* 0x00000001ff027807 */ /* 0x001fe40000800000 */
[----:B------:R-:W-:Y:S02]  /*6870*/  SEL R0, R0, RZ, P1 ;  /* 0x000000ff00007207 */ /* 0x000fe40000800000 */
[----:B------:R-:W-:Y:S01]  /*6880*/  LOP3.LUT R2, R9, R2, RZ, 0x3c, !PT ;  /* 0x0000000209027212 */ /* 0x000fe200078e3cff */
[----:B-1----:R-:W-:Y:S06]  /*6890*/  @!P0 BRA `(.L_x_121) ;  /* 0x0000000000e48947 */ /* 0x002fec0003800000 */
.L_x_133:
[----:B------:R-:W-:Y:S01]  /*68a0*/  IMAD R5, R0, 0x8, R5 ;  /* 0x0000000800057824 */ /* 0x000fe200078e0205 */
[----:B------:R-:W-:-:S07]  /*68b0*/  SHF.L.U32 R0, R2, 0x1f, RZ ;  /* 0x0000001f02007819 */ /* 0x000fce00000006ff */
.L_x_122:
[----:B-1----:R1:W2:Y:S02]  /*68c0*/  SYNCS.PHASECHK.TRANS64.TRYWAIT P0, [R5+URZ], R0 ;  /* 0x00000000050075a7 */ /* 0x0022a4000800017f */
[----:B--2---:R-:W-:Y:S05]  /*68d0*/  @!P0 NANOSLEEP.SYNCS 0x989680 ;  /* 0x009896800000895d */ /* 0x004fea0003900000 */
[----:B------:R-:W2:Y:S02]  /*68e0*/  @!P0 SYNCS.PHASECHK.TRANS64 P0, [R5+URZ], R0 ;  /* 0x00000000050085a7 */ /* 0x000ea4000800007f */
[----:B--2---:R-:W-:Y:S05]  /*68f0*/  @!P0 BRA `(.L_x_122) ;  /* 0xfffffffc00f08947 */ /* 0x004fea000383ffff */
.L_x_118:
[----:B------:R-:W-:Y:S05]  /*6900*/  BSYNC B0 ;  /* 0x0000000000007941 */ /* 0x000fea0003800000 */
.L_x_117:
[----:B------:R-:W-:Y:S05]  /*6910*/  EXIT ;  /* 0x000000000000794d */ /* 0x000fea0003800000 */
.L_x_19:
[----:B0-----:R-:W-:-:S04]  /*6920*/  IMAD.U32 R3, RZ, RZ, UR43 ;  /* 0x0000002bff037e24 */ /* 0x001fc8000f8e00ff */
[----:B------:R0:W1:Y:S03]  /*6930*/  SYNCS.PHASECHK.TRANS64.TRYWAIT P0, [R3+URZ+-0x8], R0 ;  /* 0xfffff800030075a7 */ /* 0x000066000800017f */
[----:B-1----:R-:W-:Y:S05]  /*6940*/  @!P0 NANOSLEEP.SYNCS 0x989680 ;  /* 0x009896800000895d */ /* 0x002fea0003900000 */
[----:B------:R-:W1:Y:S02]  /*6950*/  @!P0 SYNCS.PHASECHK.TRANS64 P0, [R3+URZ+-0x8], R0 ;  /* 0xfffff800030085a7 */ /* 0x000e64000800007f */
[----:B-1----:R-:W-:Y:S05]  /*6960*/  @!P0 BRA `(.L_x_19) ;  /* 0xfffffffc00ec8947 */ /* 0x002fea000383ffff */
[----:B------:R-:W-:Y:S05]  /*6970*/  BRA `(.L_x_123) ;  /* 0xffffffac00ac7947 */ /* 0x000fea000383ffff */
.L_x_24:
[----:B-1----:R1:W2:Y:S02]  /*6980*/  SYNCS.PHASECHK.TRANS64.TRYWAIT P1, [R3+URZ], R0 ;  /* 0x00000000030075a7 */ /* 0x0022a4000802017f */
[----:B--2---:R-:W-:Y:S05]  /*6990*/  @!P1 NANOSLEEP.SYNCS 0x989680 ;  /* 0x009896800000995d */ /* 0x004fea0003900000 */
[----:B------:R-:W2:Y:S02]  /*69a0*/  @!P1 SYNCS.PHASECHK.TRANS64 P1, [R3+URZ], R0 ;  /* 0x00000000030095a7 */ /* 0x000ea4000802007f */
[----:B--2---:R-:W-:Y:S05]  /*69b0*/  @!P1 BRA `(.L_x_24) ;  /* 0xfffffffc00f09947 */ /* 0x004fea000383ffff */
[----:B------:R-:W-:Y:S05]  /*69c0*/  BRA `(.L_x_23) ;  /* 0xffffffb000187947 */ /* 0x000fea000383ffff */
.L_x_29:
[----:B-1----:R-:W-:-:S04]  /*69d0*/  IMAD.U32 R5, RZ, RZ, UR5 ;  /* 0x00000005ff057e24 */ /* 0x002fc8000f8e00ff */
[----:B------:R1:W2:Y:S03]  /*69e0*/  SYNCS.PHASECHK.TRANS64.TRYWAIT P1, [R5+URZ], R4 ;  /* 0x00000004050075a7 */ /* 0x0002a6000802017f */
[----:B--2---:R-:W-:Y:S05]  /*69f0*/  @!P1 NANOSLEEP.SYNCS 0x989680 ;  /* 0x009896800000995d */ /* 0x004fea0003900000 */
[----:B------:R-:W2:Y:S02]  /*6a00*/  @!P1 SYNCS.PHASECHK.TRANS64 P1, [R5+URZ], R4 ;  /* 0x00000004050095a7 */ /* 0x000ea4000802007f */
[----:B--2---:R-:W-:Y:S05]  /*6a10*/  @!P1 BRA `(.L_x_29) ;  /* 0xfffffffc00ec9947 */ /* 0x004fea000383ffff */
[----:B------:R-:W-:Y:S05]  /*6a20*/  BRA `(.L_x_28) ;  /* 0xffffffb800207947 */ /* 0x000fea000383ffff */
.L_x_35:
[----:B0-----:R-:W-:-:S04]  /*6a30*/  IMAD.U32 R3, RZ, RZ, UR43 ;  /* 0x0000002bff037e24 */ /* 0x001fc8000f8e00ff */
[----:B------:R0:W1:Y:S03]  /*6a40*/  SYNCS.PHASECHK.TRANS64.TRYWAIT P0, [R3+URZ+0x8], R0 ;  /* 0x00000800030075a7 */ /* 0x000066000800017f */
[----:B-1----:R-:W-:Y:S05]  /*6a50*/  @!P0 NANOSLEEP.SYNCS 0x989680 ;  /* 0x009896800000895d */ /* 0x002fea0003900000 */
[----:B------:R-:W1:Y:S02]  /*6a60*/  @!P0 SYNCS.PHASECHK.TRANS64 P0, [R3+URZ+0x8], R0 ;  /* 0x00000800030085a7 */ /* 0x000e64000800007f */
[----:B-1----:R-:W-:Y:S05]  /*6a70*/  @!P0 BRA `(.L_x_35) ;  /* 0xfffffffc00ec8947 */ /* 0x002fea000383ffff */
[----:B------:R-:W-:Y:S05]  /*6a80*/  BRA `(.L_x_124) ;  /* 0xffffffc000b07947 */ /* 0x000fea000383ffff */
.L_x_104:
[----:B------:R-:W-:Y:S01]  /*6a90*/  BSSY B1, `(.L_x_125) ;  /* 0x0000006000017945 */ /* 0x000fe20003800000 */
[----:B------:R-:W-:-:S07]  /*6aa0*/  IMAD.MOV.U32 R15, RZ, RZ, -0x1 ;  /* 0xffffffffff0f7424 */ /* 0x000fce00078e00ff */
[----:B-----5:R-:W-:Y:S05]  /*6ab0*/  WARPSYNC.COLLECTIVE R15, `(.L_x_126) ;  /* 0x000000000f0c7348 */ /* 0x020fea0003c00000 */
[----:B------:R-:W-:Y:S02]  /*6ac0*/  ELECT P6, UR62, PT ;  /* 0x00000000003e782f */ /* 0x000fe400038c0000 */
[----:B------:R-:W-:Y:S01]  /*6ad0*/  MOV R14, UR62 ;  /* 0x0000003e000e7c02 */ /* 0x000fe20008000f00 */
[----:B-----5:R-:W-:Y:S10]  /*6ae0*/  ENDCOLLECTIVE ;  /* 0x000000000000791b */ /* 0x020ff40003800000 */
.L_x_126:
[----:B------:R-:W-:Y:S05]  /*6af0*/  BSYNC B1 ;  /* 0x0000000000017941 */ /* 0x000fea0003800000 */
.L_x_125:
[----:B------:R-:W-:Y:S05]  /*6b00*/  BRA `(.L_x_127) ;  /* 0xffffffec00907947 */ /* 0x000fea000383ffff */
.L_x_107:
[----:B-1----:R1:W2:Y:S02]  /*6b10*/  SYNCS.PHASECHK.TRANS64.TRYWAIT P1, [R11+URZ+0x18], R6 ;  /* 0x000018060b0075a7 */ /* 0x0022a4000802017f */
[----:B--2---:R-:W-:Y:S05]  /*6b20*/  @!P1 NANOSLEEP.SYNCS 0x989680 ;  /* 0x009896800000995d */ /* 0x004fea0003900000 */
[----:B------:R-:W2:Y:S02]  /*6b30*/  @!P1 SYNCS.PHASECHK.TRANS64 P1, [R11+URZ+0x18], R6 ;  /* 0x000018060b0095a7 */ /* 0x000ea4000802007f */
[----:B--2---:R-:W-:Y:S05]  /*6b40*/  @!P1 BRA `(.L_x_107) ;  /* 0xfffffffc00f09947 */ /* 0x004fea000383ffff */
[----:B------:R-:W-:Y:S05]  /*6b50*/  BRA `(.L_x_128) ;  /* 0xffffffec00c87947 */ /* 0x000fea000383ffff */
.L_x_116:
[----:B------:R-:W-:Y:S01]  /*6b60*/  BSSY B0, `(.L_x_129) ;  /* 0x0000006000007945 */ /* 0x000fe20003800000 */
[----:B------:R-:W-:-:S07]  /*6b70*/  IMAD.MOV.U32 R15, RZ, RZ, -0x1 ;  /* 0xffffffffff0f7424 */ /* 0x000fce00078e00ff */
[----:B-----5:R-:W-:Y:S05]  /*6b80*/  WARPSYNC.COLLECTIVE R15, `(.L_x_130) ;  /* 0x000000000f0c7348 */ /* 0x020fea0003c00000 */
[----:B------:R-:W-:Y:S02]  /*6b90*/  ELECT P6, UR62, PT ;  /* 0x00000000003e782f */ /* 0x000fe400038c0000 */
[----:B------:R-:W-:Y:S01]  /*6ba0*/  MOV R14, UR62 ;  /* 0x0000003e000e7c02 */ /* 0x000fe20008000f00 */
[----:B-----5:R-:W-:Y:S10]  /*6bb0*/  ENDCOLLECTIVE ;  /* 0x000000000000791b */ /* 0x020ff40003800000 */
.L_x_130:
[----:B------:R-:W-:Y:S05]  /*6bc0*/  BSYNC B0 ;  /* 0x0000000000007941 */ /* 0x000fea0003800000 */
.L_x_129:
[----:B------:R-:W-:Y:S05]  /*6bd0*/  BRA `(.L_x_131) ;  /* 0xfffffff800c07947 */ /* 0x000fea000383ffff */
.L_x_120:
[----:B0-----:R0:W1:Y:S02]  /*6be0*/  SYNCS.PHASECHK.TRANS64.TRYWAIT P0, [R7+URZ], R2 ;  /* 0x00000002070075a7 */ /* 0x001064000800017f */
[----:B-1----:R-:W-:Y:S05]  /*6bf0*/  @!P0 NANOSLEEP.SYNCS 0x989680 ;  /* 0x009896800000895d */ /* 0x002fea0003900000 */
[----:B------:R-:W1:Y:S02]  /*6c00*/  @!P0 SYNCS.PHASECHK.TRANS64 P0, [R7+URZ], R2 ;  /* 0x00000002070085a7 */ /* 0x000e64000800007f */
[----:B-1----:R-:W-:Y:S05]  /*6c10*/  @!P0 BRA `(.L_x_120) ;  /* 0xfffffffc00f08947 */ /* 0x002fea000383ffff */
[----:B------:R-:W-:Y:S05]  /*6c20*/  BRA `(.L_x_132) ;  /* 0xfffffffc00007947 */ /* 0x000fea000383ffff */
.L_x_121:
[----:B0-----:R0:W1:Y:S02]  /*6c30*/  SYNCS.PHASECHK.TRANS64.TRYWAIT P0, [R4+URZ], R3 ;  /* 0x00000003040075a7 */ /* 0x001064000800017f */
[----:B-1----:R-:W-:Y:S05]  /*6c40*/  @!P0 NANOSLEEP.SYNCS 0x989680 ;  /* 0x009896800000895d */ /* 0x002fea0003900000 */
[----:B------:R-:W1:Y:S02]  /*6c50*/  @!P0 SYNCS.PHASECHK.TRANS64 P0, [R4+URZ], R3 ;  /* 0x00000003040085a7 */ /* 0x000e64000800007f */
[----:B-1----:R-:W-:Y:S05]  /*6c60*/  @!P0 BRA `(.L_x_121) ;  /* 0xfffffffc00f08947 */ /* 0x002fea000383ffff */
[----:B------:R-:W-:Y:S05]  /*6c70*/  BRA `(.L_x_133) ;  /* 0xfffffffc00087947 */ /* 0x000fea000383ffff */
.L_x_134:
[----:B------:R-:W-:-:S00]  /*6c80*/  BRA `(.L_x_134) ;  /* 0xfffffffc00fc7947 */ /* 0x000fc0000383ffff */
[----:B------:R-:W-:-:S00]  /*6c90*/  NOP ;  /* 0x0000000000007918 */ /* 0x000fc00000000000 */
        /* <DEDUP_REMOVED lines=14> */
.L_x_135:


//--------------------- .nv.global.init           --------------------------
	.section	.nv.global.init,"aw",@progbits
.nv.global.init:
	.type		$str$22,@object
	.size		$str$22,($str$23 - $str$22)
$str$22:
        /*0000*/ 	.byte	0x6b, 0x5f, 0x74, 0x69, 0x6c, 0x65, 0x5f, 0x63, 0x6f, 0x75, 0x6e, 0x74, 0x20, 0x3e, 0x3d, 0x20
        /*0010*/ 	.byte	0x31, 0x00
	.type		$str$23,@object
	.size		$str$23,(__unnamed_1 - $str$23)
$str$23:
        /*0012*/ 	.byte	0x2f, 0x74, 0x6d, 0x70, 0x2f, 0x63, 0x75, 0x74, 0x6c, 0x61, 0x73, 0x73, 0x5f, 0x73, 0x77, 0x65
        /*0022*/ 	.byte	0x65, 0x70, 0x5f, 0x73, 0x72, 0x63, 0x2f, 0x69, 0x6e, 0x63, 0x6c, 0x75, 0x64, 0x65, 0x2f, 0x63
        /*0032*/ 	.byte	0x75, 0x74, 0x6c, 0x61, 0x73, 0x73, 0x2f, 0x67, 0x65, 0x6d, 0x6d, 0x2f, 0x63, 0x6f, 0x6c, 0x6c
        /*0042*/ 	.byte	0x65, 0x63, 0x74, 0x69, 0x76, 0x65, 0x2f, 0x73, 0x6d, 0x39, 0x30, 0x5f, 0x6d, 0x6d, 0x61, 0x5f
        /*0052*/ 	.byte	0x74, 0x6d, 0x61, 0x5f, 0x67, 0x6d, 0x6d, 0x61, 0x5f, 0x73, 0x73, 0x5f, 0x77, 0x61, 0x72, 0x70
        /*0062*/ 	.byte	0x73, 0x70, 0x65, 0x63, 0x69, 0x61, 0x6c, 0x69, 0x7a, 0x65, 0x64, 0x2e, 0x68, 0x70, 0x70, 0x00
	.type		__unnamed_1,@object
	.size		__unnamed_1,(.L_0 - __unnamed_1)
__unnamed_1:
        /*0072*/ 	.byte	0x76, 0x6f, 0x69, 0x64, 0x20, 0x63, 0x75, 0x74, 0x6c, 0x61, 0x73, 0x73, 0x3a, 0x3a, 0x67, 0x65
        /* <DEDUP_REMOVED lines=177> */
        /*0b92*/ 	.byte	0x65, 0x3a, 0x3a, 0x69, 0x64, 0x65, 0x6e, 0x74, 0x69, 0x74, 0x79, 0x5d, 0x00
.L_0:


//--------------------- .nv.shared._ZN7cutlass13device_kernelINS_4gemm6kernel13GemmUniversalIN4cute5tupleIJiiiiEEENS1_10collective13CollectiveMmaINS1_34MainloopSm90TmaGmmaWarpSpecializedILi3ENS5_IJNS4_1CILi4EEENSA_ILi2EEENSA_ILi1EEEEEENS1_32KernelTmaWarpSpecializedPingpongEEENS5_IJNSA_ILi64EEESH_NSA_ILi128EEEEEENS_10tfloat32_tENS5_IJlSD_lEEESK_SL_NS4_8TiledMMAINS4_8MMA_AtomIJNS4_4SM904GMMA29MMA_64x64x8_F32TF32TF32_SS_TNILNSP_7ScaleInE1ELSR_1EEEEEENS4_6LayoutINS5_IJSD_SD_SD_EEENS5_IJNSA_ILi0EEESW_SW_EEEEENS5_IJNS4_10UnderscoreESZ_SZ_EEEEENS4_23SM90_TMA_LOAD_MULTICASTENS4_14ComposedLayoutINS4_7SwizzleILi3ELi4ELi3EEENS4_18smem_ptr_flag_bitsILi32EEENSU_INS5_IJNSA_ILi8EEENSA_ILi32EEEEEENS5_IJS19_SD_EEEEEEEvNS4_8identityES12_S1D_vS1E_EENS_8epilogue10collective6detail29Sm90TmaWarpSpecializedAdapterINS1H_15DefaultEpilogueISK_SL_SL_NS1G_6thread17LinearCombinationISK_Li1EffLNS1L_9ScaleType4KindE0ELNS_15FloatRoundStyleE2ESK_EENS1_15EpilogueDefaultEEEEEvvEEEEvNT_6ParamsE --------------------------
	.section	.nv.shared._ZN7cutlass13device_kernelINS_4gemm6kernel13GemmUniversalIN4cute5tupleIJiiiiEEENS1_10collective13CollectiveMmaINS1_34MainloopSm90TmaGmmaWarpSpecializedILi3ENS5_IJNS4_1CILi4EEENSA_ILi2EEENSA_ILi1EEEEEENS1_32KernelTmaWarpSpecializedPingpongEEENS5_IJNSA_ILi64EEESH_NSA_ILi128EEEEEENS_10tfloat32_tENS5_IJlSD_lEEESK_SL_NS4_8TiledMMAINS4_8MMA_AtomIJNS4_4SM904GMMA29MMA_64x64x8_F32TF32TF32_SS_TNILNSP_7ScaleInE1ELSR_1EEEEEENS4_6LayoutINS5_IJSD_SD_SD_EEENS5_IJNSA_ILi0EEESW_SW_EEEEENS5_IJNS4_10UnderscoreESZ_SZ_EEEEENS4_23SM90_TMA_LOAD_MULTICASTENS4_14ComposedLayoutINS4_7SwizzleILi3ELi4ELi3EEENS4_18smem_ptr_flag_bitsILi32EEENSU_INS5_IJNSA_ILi8EEENSA_ILi32EEEEEENS5_IJS19_SD_EEEEEEEvNS4_8identityES12_S1D_vS1E_EENS_8epilogue10collective6detail29Sm90TmaWarpSpecializedAdapterINS1H_15DefaultEpilogueISK_SL_SL_NS1G_6thread17LinearCombinationISK_Li1EffLNS1L_9ScaleType4KindE0ELNS_15FloatRoundStyleE2ESK_EENS1_15EpilogueDefaultEEEEEvvEEEEvNT_6ParamsE,"aw",@nobits
	.sectionflags	@""
	.align	16
	.zero		1024


//--------------------- .nv.shared.reserved.0     --------------------------
	.section	.nv.shared.reserved.0,"aw",@nobits
	.weak		__nv_reservedSMEM_offset_0_alias
	.size		__nv_reservedSMEM_offset_0_alias, 0, 0
	.other		__nv_reservedSMEM_offset_0_alias,@"STO_CUDA_RESERVED_SHARED STV_DEFAULT"
__nv_reservedSMEM_offset_0_alias:
	.zero		0


//--------------------- .nv.global                --------------------------
	.section	.nv.global,"aw",@nobits
.nv.global:
	.type		_ZN40_INTERNAL_bcbc0c7e_4_k_cu_ddf65f30_256624cute1_E,@object
	.size		_ZN40_INTERNAL_bcbc0c7e_4_k_cu_ddf65f30_256624cute1_E,(_ZN40_INTERNAL_bcbc0c7e_4_k_cu_ddf65f30_256624cuda3std3__45__cpo6cbeginE - _ZN40_INTERNAL_bcbc0c7e_4_k_cu_ddf65f30_256624cute1_E)
_ZN40_INTERNAL_bcbc0c7e_4_k_cu_ddf65f30_256624cute1_E:
	.zero		1
	.type		_ZN40_INTERNAL_bcbc0c7e_4_k_cu_ddf65f30_256624cuda3std3__45__cpo6cbeginE,@object
	.size		_ZN40_INTERNAL_bcbc0c7e_4_k_cu_ddf65f30_256624cuda3std3__45__cpo6cbeginE,(_ZN40_INTERNAL_bcbc0c7e_4_k_cu_ddf65f30_256624cuda3std3__48in_placeE - _ZN40_INTERNAL_bcbc0c7e_4_k_cu_ddf65f30_256624cuda3std3__45__cpo6cbeginE)
_ZN40_INTERNAL_bcbc0c7e_4_k_cu_ddf65f30_256624cuda3std3__45__cpo6cbeginE:
	.zero		1
	.type		_ZN40_INTERNAL_bcbc0c7e_4_k_cu_ddf65f30_256624cuda3std3__48in_placeE,@object
	.size		_ZN40_INTERNAL_bcbc0c7e_4_k_cu_ddf65f30_256624cuda3std3__48in_placeE,(_ZN40_INTERNAL_bcbc0c7e_4_k_cu_ddf65f30_256624cuda3std6ranges3__45__cpo9iter_moveE - _ZN40_INTERNAL_bcbc0c7e_4_k_cu_ddf65f30_256624cuda3std3__48in_placeE)
_ZN40_INTERNAL_bcbc0c7e_4_k_cu_ddf65f30_256624cuda3std3__48in_placeE:
	.zero		1
	.type		_ZN40_INTERNAL_bcbc0c7e_4_k_cu_ddf65f30_256624cuda3std6ranges3__45__cpo9iter_moveE,@object
	.size		_ZN40_INTERNAL_bcbc0c7e_4_k_cu_ddf65f30_256624cuda3std6ranges3__45__cpo9iter_moveE,(_ZN40_INTERNAL_bcbc0c7e_4_k_cu_ddf65f30_256624cuda3std3__45__cpo5beginE - _ZN40_INTERNAL_bcbc0c7e_4_k_cu_ddf65f30_256624cuda3std6ranges3__45__cpo9iter_moveE)
_ZN40_INTERNAL_bcbc0c7e_4_k_cu_ddf65f30_256624cuda3std6ranges3__45__cpo9iter_moveE:
	.zero		1
	.type		_ZN40_INTERNAL_bcbc0c7e_4_k_cu_ddf65f30_256624cuda3std3__45__cpo5beginE,@object
	.size		_ZN40_INTERNAL_bcbc0c7e_4_k_cu_ddf65f30_256624cuda3std3__45__cpo5beginE,(_ZN40_INTERNAL_bcbc0c7e_4_k_cu_ddf65f30_256624cuda3std3__442_GLOBAL__N__bcbc0c7e_4_k_cu_ddf65f30_256626ignoreE - _ZN40_INTERNAL_bcbc0c7e_4_k_cu_ddf65f30_256624cuda3std3__45__cpo5beginE)
_ZN40_INTERNAL_bcbc0c7e_4_k_cu_ddf65f30_256624cuda3std3__45__cpo5beginE:
	.zero		1
	.type		_ZN40_INTERNAL_bcbc0c7e_4_k_cu_ddf65f30_256624cuda3std3__442_GLOBAL__N__bcbc0c7e_4_k_cu_ddf65f30_256626ignoreE,@object
	.size		_ZN40_INTERNAL_bcbc0c7e_4_k_cu_ddf65f30_256624cuda3std3__442_GLOBAL__N__bcbc0c7e_4_k_cu_ddf65f30_256626ignoreE,(_ZN40_INTERNAL_bcbc0c7e_4_k_cu_ddf65f30_256624cute7productE - _ZN40_INTERNAL_bcbc0c7e_4_k_cu_ddf65f30_256624cuda3std3__442_GLOBAL__N__bcbc0c7e_4_k_cu_ddf65f30_256626ignoreE)
_ZN40_INTERNAL_bcbc0c7e_4_k_cu_ddf65f30_256624cuda3std3__442_GLOBAL__N__bcbc0c7e_4_k_cu_ddf65f30_256626ignoreE:
	.zero		1
	.type		_ZN40_INTERNAL_bcbc0c7e_4_k_cu_ddf65f30_256624cute7productE,@object
	.size		_ZN40_INTERNAL_bcbc0c7e_4_k_cu_ddf65f30_256624cute7productE,(_ZN40_INTERNAL_bcbc0c7e_4_k_cu_ddf65f30_256624cuda3std3__45__cpo3endE - _ZN40_INTERNAL_bcbc0c7e_4_k_cu_ddf65f30_256624cute7productE)
_ZN40_INTERNAL_bcbc0c7e_4_k_cu_ddf65f30_256624cute7productE:
	.zero		1
	.type		_ZN40_INTERNAL_bcbc0c7e_4_k_cu_ddf65f30_256624cuda3std3__45__cpo3endE,@object
	.size		_ZN40_INTERNAL_bcbc0c7e_4_k_cu_ddf65f30_256624cuda3std3__45__cpo3endE,(_ZN40_INTERNAL_bcbc0c7e_4_k_cu_ddf65f30_256624cuda3std3__419piecewise_constructE - _ZN40_INTERNAL_bcbc0c7e_4_k_cu_ddf65f30_256624cuda3std3__45__cpo3endE)
_ZN40_INTERNAL_bcbc0c7e_4_k_cu_ddf65f30_256624cuda3std3__45__cpo3endE:
	.zero		1
	.type		_ZN40_INTERNAL_bcbc0c7e_4_k_cu_ddf65f30_256624cuda3std3__419piecewise_constructE,@object
	.size		_ZN40_INTERNAL_bcbc0c7e_4_k_cu_ddf65f30_256624cuda3std3__419piecewise_constructE,(_ZN40_INTERNAL_bcbc0c7e_4_k_cu_ddf65f30_256624cuda3std3__45__cpo4cendE - _ZN40_INTERNAL_bcbc0c7e_4_k_cu_ddf65f30_256624cuda3std3__419piecewise_constructE)
_ZN40_INTERNAL_bcbc0c7e_4_k_cu_ddf65f30_256624cuda3std3__419piecewise_constructE:
	.zero		1
	.type		_ZN40_INTERNAL_bcbc0c7e_4_k_cu_ddf65f30_256624cuda3std3__45__cpo4cendE,@object
	.size		_ZN40_INTERNAL_bcbc0c7e_4_k_cu_ddf65f30_256624cuda3std3__45__cpo4cendE,(_ZN40_INTERNAL_bcbc0c7e_4_k_cu_ddf65f30_256624cuda3std6ranges3__45__cpo4swapE - _ZN40_INTERNAL_bcbc0c7e_4_k_cu_ddf65f30_256624cuda3std3__45__cpo4cendE)
_ZN40_INTERNAL_bcbc0c7e_4_k_cu_ddf65f30_256624cuda3std3__45__cpo4cendE:
	.zero		1
	.type		_ZN40_INTERNAL_bcbc0c7e_4_k_cu_ddf65f30_256624cuda3std6ranges3__45__cpo4swapE,@object
	.size		_ZN40_INTERNAL_bcbc0c7e_4_k_cu_ddf65f30_256624cuda3std6ranges3__45__cpo4swapE,(.L_8 - _ZN40_INTERNAL_bcbc0c7e_4_k_cu_ddf65f30_256624cuda3std6ranges3__45__cpo4swapE)
_ZN40_INTERNAL_bcbc0c7e_4_k_cu_ddf65f30_256624cuda3std6ranges3__45__cpo4swapE:
	.zero		1
.L_8:


//--------------------- .nv.constant0._ZN7cutlass13device_kernelINS_4gemm6kernel13GemmUniversalIN4cute5tupleIJiiiiEEENS1_10collective13CollectiveMmaINS1_34MainloopSm90TmaGmmaWarpSpecializedILi3ENS5_IJNS4_1CILi4EEENSA_ILi2EEENSA_ILi1EEEEEENS1_32KernelTmaWarpSpecializedPingpongEEENS5_IJNSA_ILi64EEESH_NSA_ILi128EEEEEENS_10tfloat32_tENS5_IJlSD_lEEESK_SL_NS4_8TiledMMAINS4_8MMA_AtomIJNS4_4SM904GMMA29MMA_64x64x8_F32TF32TF32_SS_TNILNSP_7ScaleInE1ELSR_1EEEEEENS4_6LayoutINS5_IJSD_SD_SD_EEENS5_IJNSA_ILi0EEESW_SW_EEEEENS5_IJNS4_10UnderscoreESZ_SZ_EEEEENS4_23SM90_TMA_LOAD_MULTICASTENS4_14ComposedLayoutINS4_7SwizzleILi3ELi4ELi3EEENS4_18smem_ptr_flag_bitsILi32EEENSU_INS5_IJNSA_ILi8EEENSA_ILi32EEEEEENS5_IJS19_SD_EEEEEEEvNS4_8identityES12_S1D_vS1E_EENS_8epilogue10collective6detail29Sm90TmaWarpSpecializedAdapterINS1H_15DefaultEpilogueISK_SL_SL_NS1G_6thread17LinearCombinationISK_Li1EffLNS1L_9ScaleType4KindE0ELNS_15FloatRoundStyleE2ESK_EENS1_15EpilogueDefaultEEEEEvvEEEEvNT_6ParamsE --------------------------
	.section	.nv.constant0._ZN7cutlass13device_kernelINS_4gemm6kernel13GemmUniversalIN4cute5tupleIJiiiiEEENS1_10collective13CollectiveMmaINS1_34MainloopSm90TmaGmmaWarpSpecializedILi3ENS5_IJNS4_1CILi4EEENSA_ILi2EEENSA_ILi1EEEEEENS1_32KernelTmaWarpSpecializedPingpongEEENS5_IJNSA_ILi64EEESH_NSA_ILi128EEEEEENS_10tfloat32_tENS5_IJlSD_lEEESK_SL_NS4_8TiledMMAINS4_8MMA_AtomIJNS4_4SM904GMMA29MMA_64x64x8_F32TF32TF32_SS_TNILNSP_7ScaleInE1ELSR_1EEEEEENS4_6LayoutINS5_IJSD_SD_SD_EEENS5_IJNSA_ILi0EEESW_SW_EEEEENS5_IJNS4_10UnderscoreESZ_SZ_EEEEENS4_23SM90_TMA_LOAD_MULTICASTENS4_14ComposedLayoutINS4_7SwizzleILi3ELi4ELi3EEENS4_18smem_ptr_flag_bitsILi32EEENSU_INS5_IJNSA_ILi8EEENSA_ILi32EEEEEENS5_IJS19_SD_EEEEEEEvNS4_8identityES12_S1D_vS1E_EENS_8epilogue10collective6detail29Sm90TmaWarpSpecializedAdapterINS1H_15DefaultEpilogueISK_SL_SL_NS1G_6thread17LinearCombinationISK_Li1EffLNS1L_9ScaleType4KindE0ELNS_15FloatRoundStyleE2ESK_EENS1_15EpilogueDefaultEEEEEvvEEEEvNT_6ParamsE,"a",@progbits
	.sectionflags	@""
	.align	4
.nv.constant0._ZN7cutlass13device_kernelINS_4gemm6kernel13GemmUniversalIN4cute5tupleIJiiiiEEENS1_10collective13CollectiveMmaINS1_34MainloopSm90TmaGmmaWarpSpecializedILi3ENS5_IJNS4_1CILi4EEENSA_ILi2EEENSA_ILi1EEEEEENS1_32KernelTmaWarpSpecializedPingpongEEENS5_IJNSA_ILi64EEESH_NSA_ILi128EEEEEENS_10tfloat32_tENS5_IJlSD_lEEESK_SL_NS4_8TiledMMAINS4_8MMA_AtomIJNS4_4SM904GMMA29MMA_64x64x8_F32TF32TF32_SS_TNILNSP_7ScaleInE1ELSR_1EEEEEENS4_6LayoutINS5_IJSD_SD_SD_EEENS5_IJNSA_ILi0EEESW_SW_EEEEENS5_IJNS4_10UnderscoreESZ_SZ_EEEEENS4_23SM90_TMA_LOAD_MULTICASTENS4_14ComposedLayoutINS4_7SwizzleILi3ELi4ELi3EEENS4_18smem_ptr_flag_bitsILi32EEENSU_INS5_IJNSA_ILi8EEENSA_ILi32EEEEEENS5_IJS19_SD_EEEEEEEvNS4_8identityES12_S1D_vS1E_EENS_8epilogue10collective6detail29Sm90TmaWarpSpecializedAdapterINS1H_15DefaultEpilogueISK_SL_SL_NS1G_6thread17LinearCombinationISK_Li1EffLNS1L_9ScaleType4KindE0ELNS_15FloatRoundStyleE2ESK_EENS1_15EpilogueDefaultEEEEEvvEEEEvNT_6ParamsE:
	.zero		1664


//--------------------- SYMBOLS --------------------------

	.type		.nv.reservedSmem.offset0,@object
	.size		.nv.reservedSmem.offset0,0x4
	.type		__assertfail,@function
